def gluon_wgmma(
    a_ptr,
    b_ptr,
    c_ptr,
    M,
    N,
    K,
    stride_am,
    stride_bk,
    stride_cm,
    BLOCK_M: gl.constexpr,
    BLOCK_N: gl.constexpr,
    BLOCK_K: gl.constexpr,
    DTYPE: gl.constexpr,
    A_LAYOUT: gl.constexpr,
    B_LAYOUT: gl.constexpr,
    C_LAYOUT: gl.constexpr,
    B_SHAPE: gl.constexpr,
    TRANS_B: gl.constexpr,
    NUM_BUFFERS: gl.constexpr,
    NUM_WARPS: gl.constexpr,
):
    a_desc = tma.make_tensor_descriptor(
        a_ptr, [M, K], [stride_am, 1], [BLOCK_M, BLOCK_K], A_LAYOUT
    )
    b_desc = tma.make_tensor_descriptor(
        b_ptr,
        [N, K] if TRANS_B else [K, N],
        [stride_bk, 1],
        B_SHAPE,
        B_LAYOUT,
    )
    c_desc = tma.make_tensor_descriptor(
        c_ptr, [M, N], [stride_cm, 1], [BLOCK_M, BLOCK_N], C_LAYOUT
    )

    a_bufs = gl.allocate_shared_memory(
        DTYPE, [NUM_BUFFERS, BLOCK_M, BLOCK_K], A_LAYOUT
    )
    b_bufs = gl.allocate_shared_memory(DTYPE, [NUM_BUFFERS] + B_SHAPE, B_LAYOUT)

    pid_m = gl.program_id(0)
    pid_n = gl.program_id(1)
    off_m = pid_m * BLOCK_M
    off_n = pid_n * BLOCK_N

    mma_layout: gl.constexpr = pick_wgmma_layout(DTYPE, BLOCK_M, BLOCK_N, NUM_WARPS)
    acc = warpgroup_mma_init(
        gl.zeros((BLOCK_M, BLOCK_N), dtype=gl.float32, layout=mma_layout)
    )

    bars = gl.allocate_shared_memory(
        gl.int64, [NUM_BUFFERS, 1], mbarrier.MBarrierLayout()
    )
    for i in gl.static_range(NUM_BUFFERS):
        mbarrier.init(bars.index(i), count=1)
    idx = 0
    phase = 0

    for k in range(0, K, BLOCK_K):
        a = a_bufs.index(idx)
        b = b_bufs.index(idx)
        bar = bars.index(idx)
        mbarrier.expect(bar, a_desc.block_type.nbytes + b_desc.block_type.nbytes)
        tma.async_copy_global_to_shared(a_desc, [off_m, k], bar, a)
        tma.async_copy_global_to_shared(
            b_desc, [off_n, k] if TRANS_B else [k, off_n], bar, b
        )
        mbarrier.wait(bar, phase=phase)

        if TRANS_B:
            b = b.permute((1, 0))
        acc = warpgroup_mma_wait(num_outstanding=0, deps=(acc,))
        acc = warpgroup_mma(a, b, acc, is_async=True)

        idx += 1
        if idx == NUM_BUFFERS:
            idx = 0
            phase ^= 1

    acc = warpgroup_mma_wait(num_outstanding=0, deps=(acc,))
    for i in gl.static_range(NUM_BUFFERS):
        mbarrier.invalidate(bars.index(i))

    c_smem = gl.allocate_shared_memory(DTYPE, [BLOCK_M, BLOCK_N], C_LAYOUT)
    c_smem.store(acc.to(DTYPE))
    fence_async_shared()
    tma.async_copy_shared_to_global(c_desc, [off_m, off_n], c_smem)
    tma.store_wait(pendings=0)

# config = {"BLOCK_K": 64, "BLOCK_M": 64, "BLOCK_N": 64, "arch": "sm_90", "dtype": "fp8e4m3", "num_buffers": 3, "num_warps": 8, "trans_b": 1}
# arch = sm_90


// ===== COMPILED SASS (sm_90a) =====

	.target	sm_90a

	.elftype	@"ET_EXEC"


//--------------------- .note.nv.tkinfo           --------------------------
	.section	.note.nv.tkinfo,"",@"SHT_NOTE"
	.sectionflags	@"SHF_NOTE_NV_TKINFO"
	.tkinfo
        /*0018*/ 	.word	0x00000002
        /*0030*/ 	.string	""
        /*0030*/ 	.string	"ptxas"
        /*0030*/ 	.string	"Cuda compilation tools, release 13.0, V13.0.88"
        /*0030*/ 	.string	"Build cuda_13.0.r13.0/compiler.36424714_0"
        /*0030*/ 	.string	"-v  -suppress-debug-info  -lineinfo  -arch sm_90a "



//--------------------- .note.nv.cuinfo           --------------------------
	.section	.note.nv.cuinfo,"",@"SHT_NOTE"
	.sectionflags	@"SHF_NOTE_NV_CUINFO"
        /*0018*/ 	.short	0x0002
        /*001a*/ 	.short	0x005a
        /*001c*/ 	.short	0x0082
	.zero		2


//--------------------- .nv.info                  --------------------------
	.section	.nv.info,"",@"SHT_CUDA_INFO"
	.align	4


	//----- nvinfo : EIATTR_REGCOUNT
	.align		4
        /*0000*/ 	.byte	0x04, 0x2f
        /*0002*/ 	.short	(.L_1 - .L_0)
	.align		4
.L_0:
        /*0004*/ 	.word	index@(gluon_wgmma)
        /*0008*/ 	.word	0x0000002a


	//----- nvinfo : EIATTR_FRAME_SIZE
	.align		4
.L_1:
        /*000c*/ 	.byte	0x04, 0x11
        /*000e*/ 	.short	(.L_3 - .L_2)
	.align		4
.L_2:
        /*0010*/ 	.word	index@(gluon_wgmma)
        /*0014*/ 	.word	0x00000000


	//----- nvinfo : EIATTR_MIN_STACK_SIZE
	.align		4
.L_3:
        /*0018*/ 	.byte	0x04, 0x12
        /*001a*/ 	.short	(.L_5 - .L_4)
	.align		4
.L_4:
        /*001c*/ 	.word	index@(gluon_wgmma)
        /*0020*/ 	.word	0x00000000
.L_5:


//--------------------- .nv.compat                --------------------------
	.section	.nv.compat,"",@"SHT_CUDA_COMPAT_INFO"
	.align	4
        /*0000*/ 	.byte	0x02, 0x09, 0x01, 0x00, 0x02, 0x02, 0x04, 0x00, 0x02, 0x05, 0x05, 0x00, 0x03, 0x07, 0x01, 0x01
        /*0010*/ 	.byte	0x02, 0x03, 0x03, 0x00, 0x02, 0x06, 0x01, 0x00, 0x04, 0x0b, 0x08, 0x00, 0x00, 0x00, 0x00, 0x00
        /*0020*/ 	.byte	0x00, 0x00, 0x00, 0x00


//--------------------- .nv.info.gluon_wgmma      --------------------------
	.section	.nv.info.gluon_wgmma,"",@"SHT_CUDA_INFO"
	.sectionflags	@""
	.align	4


	//----- nvinfo : EIATTR_CUDA_API_VERSION
	.align		4
        /*0000*/ 	.byte	0x04, 0x37
        /*0002*/ 	.short	(.L_7 - .L_6)
.L_6:
        /*0004*/ 	.word	0x00000082


	//----- nvinfo : EIATTR_KPARAM_INFO
	.align		4
.L_7:
        /*0008*/ 	.byte	0x04, 0x17
        /*000a*/ 	.short	(.L_9 - .L_8)
.L_8:
        /*000c*/ 	.word	0x00000000
        /*0010*/ 	.short	0x000a
        /*0012*/ 	.short	0x0048
        /*0014*/ 	.byte	0x00, 0xf4, 0x21, 0x00


	//----- nvinfo : EIATTR_KPARAM_INFO
	.align		4
.L_9:
        /*0018*/ 	.byte	0x04, 0x17
        /*001a*/ 	.short	(.L_11 - .L_10)
.L_10:
        /*001c*/ 	.word	0x00000000
        /*0020*/ 	.short	0x0009
        /*0022*/ 	.short	0x0040
        /*0024*/ 	.byte	0x00, 0xf4, 0x21, 0x00


	//----- nvinfo : EIATTR_KPARAM_INFO
	.align		4
.L_11:
        /*0028*/ 	.byte	0x04, 0x17
        /*002a*/ 	.short	(.L_13 - .L_12)
.L_12:
        /*002c*/ 	.word	0x00000000
        /*0030*/ 	.short	0x0008
        /*0032*/ 	.short	0x0038
        /*0034*/ 	.byte	0x00, 0xf0, 0x21, 0x00


	//----- nvinfo : EIATTR_KPARAM_INFO
	.align		4
.L_13:
        /*0038*/ 	.byte	0x04, 0x17
        /*003a*/ 	.short	(.L_15 - .L_14)
.L_14:
        /*003c*/ 	.word	0x00000000
        /*0040*/ 	.short	0x0007
        /*0042*/ 	.short	0x0030
        /*0044*/ 	.byte	0x00, 0xf0, 0x21, 0x00


	//----- nvinfo : EIATTR_KPARAM_INFO
	.align		4
.L_15:
        /*0048*/ 	.byte	0x04, 0x17
        /*004a*/ 	.short	(.L_17 - .L_16)
.L_16:
        /*004c*/ 	.word	0x00000000
        /*0050*/ 	.short	0x0006
        /*0052*/ 	.short	0x0028
        /*0054*/ 	.byte	0x00, 0xf0, 0x21, 0x00


	//----- nvinfo : EIATTR_KPARAM_INFO
	.align		4
.L_17:
        /*0058*/ 	.byte	0x04, 0x17
        /*005a*/ 	.short	(.L_19 - .L_18)
.L_18:
        /*005c*/ 	.word	0x00000000
        /*0060*/ 	.short	0x0005
        /*0062*/ 	.short	0x0020
        /*0064*/ 	.byte	0x00, 0xf0, 0x11, 0x00


	//----- nvinfo : EIATTR_KPARAM_INFO
	.align		4
.L_19:
        /*0068*/ 	.byte	0x04, 0x17
        /*006a*/ 	.short	(.L_21 - .L_20)
.L_20:
        /*006c*/ 	.word	0x00000000
        /*0070*/ 	.short	0x0004
        /*0072*/ 	.short	0x001c
        /*0074*/ 	.byte	0x00, 0xf0, 0x11, 0x00


	//----- nvinfo : EIATTR_KPARAM_INFO
	.align		4
.L_21:
        /*0078*/ 	.byte	0x04, 0x17
        /*007a*/ 	.short	(.L_23 - .L_22)
.L_22:
        /*007c*/ 	.word	0x00000000
        /*0080*/ 	.short	0x0003
        /*0082*/ 	.short	0x0018
        /*0084*/ 	.byte	0x00, 0xf0, 0x11, 0x00


	//----- nvinfo : EIATTR_KPARAM_INFO
	.align		4
.L_23:
        /*0088*/ 	.byte	0x04, 0x17
        /*008a*/ 	.short	(.L_25 - .L_24)
.L_24:
        /*008c*/ 	.word	0x00000000
        /*0090*/ 	.short	0x0002
        /*0092*/ 	.short	0x0010
        /*0094*/ 	.byte	0x00, 0xf4, 0x21, 0x00


	//----- nvinfo : EIATTR_KPARAM_INFO
	.align		4
.L_25:
        /*0098*/ 	.byte	0x04, 0x17
        /*009a*/ 	.short	(.L_27 - .L_26)
.L_26:
        /*009c*/ 	.word	0x00000000
        /*00a0*/ 	.short	0x0001
        /*00a2*/ 	.short	0x0008
        /*00a4*/ 	.byte	0x00, 0xf4, 0x21, 0x00


	//----- nvinfo : EIATTR_KPARAM_INFO
	.align		4
.L_27:
        /*00a8*/ 	.byte	0x04, 0x17
        /*00aa*/ 	.short	(.L_29 - .L_28)
.L_28:
        /*00ac*/ 	.word	0x00000000
        /*00b0*/ 	.short	0x0000
        /*00b2*/ 	.short	0x0000
        /*00b4*/ 	.byte	0x00, 0xf4, 0x21, 0x00


	//----- nvinfo : EIATTR_SPARSE_MMA_MASK
	.align		4
.L_29:
        /*00b8*/ 	.byte	0x03, 0x50
        /*00ba*/ 	.short	0x0000


	//----- nvinfo : EIATTR_MAXREG_COUNT
	.align		4
        /*00bc*/ 	.byte	0x03, 0x1b
        /*00be*/ 	.short	0x00ff


	//----- nvinfo : EIATTR_NUM_BARRIERS
	.align		4
        /*00c0*/ 	.byte	0x02, 0x4c
        /*00c2*/ 	.byte	0x01
	.zero		1


	//----- nvinfo : EIATTR_MERCURY_ISA_VERSION
	.align		4
        /*00c4*/ 	.byte	0x03, 0x5f
        /*00c6*/ 	.short	0x0101


	//----- nvinfo : EIATTR_INT_WARP_WIDE_INSTR_OFFSETS
	.align		4
        /*00c8*/ 	.byte	0x04, 0x31
        /*00ca*/ 	.short	(.L_31 - .L_30)


	//   ....[0]....
.L_30:
        /*00cc*/ 	.word	0x00001220


	//   ....[1]....
        /*00d0*/ 	.word	0x00001240


	//   ....[2]....
        /*00d4*/ 	.word	0x00001250


	//   ....[3]....
        /*00d8*/ 	.word	0x00001330


	//   ....[4]....
        /*00dc*/ 	.word	0x00001590


	//   ....[5]....
        /*00e0*/ 	.word	0x000015a0


	//   ....[6]....
        /*00e4*/ 	.word	0x00001620


	//   ....[7]....
        /*00e8*/ 	.word	0x00001630


	//   ....[8]....
        /*00ec*/ 	.word	0x00001a10


	//   ....[9]....
        /*00f0*/ 	.word	0x00001a20


	//----- nvinfo : EIATTR_COOP_GROUP_MASK_REGIDS
	.align		4
.L_31:
        /*00f4*/ 	.byte	0x04, 0x29
        /*00f6*/ 	.short	(.L_33 - .L_32)


	//   ....[0]....
.L_32:
        /*00f8*/ 	.word	0xffffffff


	//   ....[1]....
        /*00fc*/ 	.word	0xffffffff


	//   ....[2]....
        /*0100*/ 	.word	0xffffffff


	//----- nvinfo : EIATTR_COOP_GROUP_INSTR_OFFSETS
	.align		4
.L_33:
        /*0104*/ 	.byte	0x04, 0x28
        /*0106*/ 	.short	(.L_35 - .L_34)


	//   ....[0]....
.L_34:
        /*0108*/ 	.word	0x00000140


	//   ....[1]....
        /*010c*/ 	.word	0x000006e0


	//   ....[2]....
        /*0110*/ 	.word	0x00000cb0


	//----- nvinfo : EIATTR_MBARRIER_INSTR_OFFSETS
	.align		4
.L_35:
        /*0114*/ 	.byte	0x04, 0x39
        /*0116*/ 	.short	(.L_37 - .L_36)


	//   ....[0]....
.L_36:
        /*0118*/ 	.word	0x00001360
        /*011c*/ 	.word	0x000000ff
        /*0120*/ 	.word	0x00006000
        /*0124*/ 	.short	0x0100
        /*0126*/ 	.byte	0x10
	.zero		1


	//   ....[1]....
        /*0128*/ 	.word	0x00001380
        /*012c*/ 	.word	0x000000ff
        /*0130*/ 	.word	0x00006008
        /*0134*/ 	.short	0x0100
        /*0136*/ 	.byte	0x10
	.zero		1


	//   ....[2]....
        /*0138*/ 	.word	0x000013b0
        /*013c*/ 	.word	0x000000ff
        /*0140*/ 	.word	0x00006010
        /*0144*/ 	.short	0x0100
        /*0146*/ 	.byte	0x10
	.zero		1


	//   ....[3]....
        /*0148*/ 	.word	0x00001710
        /*014c*/ 	.word	0x000000ff
        /*0150*/ 	.word	0x00006000
        /*0154*/ 	.short	0x010a
        /*0156*/ 	.byte	0x21
	.zero		1


	//   ....[4]....
        /*0158*/ 	.word	0x000019a0
        /*015c*/ 	.word	0x000000ff
        /*0160*/ 	.word	0x00006000
        /*0164*/ 	.short	0x0108
        /*0166*/ 	.byte	0x10
	.zero		1


	//   ....[5]....
        /*0168*/ 	.word	0x00001a30
        /*016c*/ 	.word	0x000000ff
        /*0170*/ 	.word	0x00006008
        /*0174*/ 	.short	0x0108
        /*0176*/ 	.byte	0x10
	.zero		1


	//   ....[6]....
        /*0178*/ 	.word	0x00001a70
        /*017c*/ 	.word	0x000000ff
        /*0180*/ 	.word	0x00006010
        /*0184*/ 	.short	0x0108
        /*0186*/ 	.byte	0x10
	.zero		1


	//   ....[7]....
        /*0188*/ 	.word	0x00001b80
        /*018c*/ 	.word	0x000000ff
        /*0190*/ 	.word	0x00006000
        /*0194*/ 	.short	0x010a
        /*0196*/ 	.byte	0x21
	.zero		1


	//----- nvinfo : EIATTR_NUM_MBARRIERS
	.align		4
.L_37:
        /*0198*/ 	.byte	0x03, 0x38
        /*019a*/ 	.short	0x0003


	//----- nvinfo : EIATTR_EXIT_INSTR_OFFSETS
	.align		4
        /*019c*/ 	.byte	0x04, 0x1c
        /*019e*/ 	.short	(.L_39 - .L_38)


	//   ....[0]....
.L_38:
        /*01a0*/ 	.word	0x00001b70


	//----- nvinfo : EIATTR_REQNTID
	.align		4
.L_39:
        /*01a4*/ 	.byte	0x04, 0x10
        /*01a6*/ 	.short	(.L_41 - .L_40)
.L_40:
        /*01a8*/ 	.word	0x00000100
        /*01ac*/ 	.word	0x00000001
        /*01b0*/ 	.word	0x00000001


	//----- nvinfo : EIATTR_CRS_STACK_SIZE
	.align		4
.L_41:
        /*01b4*/ 	.byte	0x04, 0x1e
        /*01b6*/ 	.short	(.L_43 - .L_42)
.L_42:
        /*01b8*/ 	.word	0x00000000


	//----- nvinfo : EIATTR_CBANK_PARAM_SIZE
	.align		4
.L_43:
        /*01bc*/ 	.byte	0x03, 0x19
        /*01be*/ 	.short	0x0050


	//----- nvinfo : EIATTR_PARAM_CBANK
	.align		4
        /*01c0*/ 	.byte	0x04, 0x0a
        /*01c2*/ 	.short	(.L_45 - .L_44)
	.align		4
.L_44:
        /*01c4*/ 	.word	index@(.nv.constant0.gluon_wgmma)
        /*01c8*/ 	.short	0x0210
        /*01ca*/ 	.short	0x0050


	//----- nvinfo : EIATTR_SW_WAR
	.align		4
.L_45:
        /*01cc*/ 	.byte	0x04, 0x36
        /*01ce*/ 	.short	(.L_47 - .L_46)
.L_46:
        /*01d0*/ 	.word	0x00000008
.L_47:


//--------------------- .nv.callgraph             --------------------------
	.section	.nv.callgraph,"",@"SHT_CUDA_CALLGRAPH"
	.align	4
	.sectionentsize	8
	.align		4
        /*0000*/ 	.word	0x00000000
	.align		4
        /*0004*/ 	.word	0xffffffff
	.align		4
        /*0008*/ 	.word	0x00000000
	.align		4
        /*000c*/ 	.word	0xfffffffe
	.align		4
        /*0010*/ 	.word	0x00000000
	.align		4
        /*0014*/ 	.word	0xfffffffd
	.align		4
        /*0018*/ 	.word	0x00000000
	.align		4
        /*001c*/ 	.word	0xfffffffc


//--------------------- .text.gluon_wgmma         --------------------------
	.section	.text.gluon_wgmma,"ax",@progbits
	.align	128
        .global         gluon_wgmma
        .type           gluon_wgmma,@function
        .size           gluon_wgmma,(.L_x_53 - gluon_wgmma)
        .other          gluon_wgmma,@"STO_CUDA_ENTRY STV_DEFAULT"
gluon_wgmma:
.text.gluon_wgmma:
[----:B------:R-:W-:Y:S01]  /*0000*/  LDC R1, c[0x0][0x28] ;  /* 0x00000a00ff017b82 */ /* 0x000fe20000000800 */
[----:B------:R-:W1:Y:S07]  /*0010*/  S2R R0, SR_TID.X ;  /* 0x0000000000007919 */ /* 0x000e6e0000002100 */
[----:B------:R-:W2:Y:S01]  /*0020*/  S2UR UR4, SR_CgaCtaId ;  /* 0x00000000000479c3 */ /* 0x000ea20000008800 */
[----:B------:R-:W-:Y:S01]  /*0030*/  UMOV UR16, 0x400 ;  /* 0x0000040000107882 */ /* 0x000fe20000000000 */
[----:B------:R-:W-:Y:S01]  /*0040*/  ULDC UR6, c[0x0][0xc] ;  /* 0x0000030000067ab9 */ /* 0x000fe20000000800 */
[----:B------:R-:W-:Y:S01]  /*0050*/  ULDC.64 UR28, c[0x0][0x250] ;  /* 0x00009400001c7ab9 */ /* 0x000fe20000000a00 */
[----:B------:R-:W-:Y:S04]  /*0060*/  BSSY B0, `(.L_x_0) ;  /* 0x000001e000007945 */ /* 0x000fe80003800000 */
[----:B------:R-:W3:Y:S08]  /*0070*/  LDC R9, c[0x0][0x230] ;  /* 0x00008c00ff097b82 */ /* 0x000ef00000000800 */
[----:B------:R-:W-:Y:S08]  /*0080*/  S2UR UR30, SR_CTAID.Y ;  /* 0x00000000001e79c3 */ /* 0x000ff00000002600 */
[----:B------:R-:W4:Y:S01]  /*0090*/  S2UR UR5, SR_CTAID.Z ;  /* 0x00000000000579c3 */ /* 0x000f220000002700 */
[----:B--2---:R-:W-:-:S03]  /*00a0*/  ULEA UR16, UR4, UR16, 0x18 ;  /* 0x0000001004107291 */ /* 0x004fc6000f8ec03f */
[----:B------:R-:W-:Y:S01]  /*00b0*/  ULDC UR4, c[0x0][0x10] ;  /* 0x0000040000047ab9 */ /* 0x000fe20000000800 */
[----:B-1----:R-:W-:-:S03]  /*00c0*/  LOP3.LUT R8, R0, 0xff, RZ, 0xc0, !PT ;  /* 0x000000ff00087812 */ /* 0x002fc600078ec0ff */
[----:B------:R-:W1:Y:S01]  /*00d0*/  S2UR UR31, SR_CTAID.X ;  /* 0x00000000001f79c3 */ /* 0x000e620000002500 */
[----:B---3--:R-:W-:Y:S01]  /*00e0*/  VIADD R4, R9, 0xffffffff ;  /* 0xffffffff09047836 */ /* 0x008fe20000000000 */
[C---:B------:R-:W-:Y:S02]  /*00f0*/  ISETP.GE.U32.AND P0, PT, R8.reuse, 0x20, PT ;  /* 0x000000200800780c */ /* 0x040fe40003f06070 */
[C---:B------:R-:W-:Y:S02]  /*0100*/  ISETP.NE.U32.AND P2, PT, R8.reuse, RZ, PT ;  /* 0x000000ff0800720c */ /* 0x040fe40003f45070 */
[----:B------:R-:W-:Y:S02]  /*0110*/  LEA R3, R8, UR16, 0x2 ;  /* 0x0000001008037c11 */ /* 0x000fe4000f8e10ff */
[----:B------:R-:W2:Y:S07]  /*0120*/  LDC R2, c[0x0][0x228] ;  /* 0x00008a00ff027b82 */ /* 0x000eae0000000800 */
[----:B------:R3:W-:Y:S01]  /*0130*/  @!P0 STS [R3], RZ ;  /* 0x000000ff03008388 */ /* 0x0007e20000000800 */
[----:B------:R-:W-:-:S03]  /*0140*/  NOP ;  /* 0x0000000000007918 */ /* 0x000fc60000000000 */
[----:B------:R3:W-:Y:S01]  /*0150*/  @!P2 STS [UR16+0x20], R4 ;  /* 0x00002004ff00a988 */ /* 0x0007e20008000810 */
[----:B----4-:R-:W-:-:S04]  /*0160*/  UIMAD UR4, UR5, UR4, UR30 ;  /* 0x00000004050472a4 */ /* 0x010fc8000f8e021e */
[----:B-1----:R-:W-:-:S04]  /*0170*/  UIMAD UR4, UR4, UR6, UR31 ;  /* 0x00000006040472a4 */ /* 0x002fc8000f8e021f */
[----:B------:R-:W-:Y:S01]  /*0180*/  UIMAD UR5, UR4, 0x180, URZ ;  /* 0x00000180040578a4 */ /* 0x000fe2000f8e023f */
[----:B--2---:R-:W-:Y:S02]  /*0190*/  VIADD R2, R2, 0xffffffff ;  /* 0xffffffff02027836 */ /* 0x004fe40000000000 */
[----:B------:R-:W-:Y:S01]  /*01a0*/  UMOV UR4, URZ ;  /* 0x0000003f00047c82 */ /* 0x000fe20008000000 */
[----:B------:R-:W-:-:S04]  /*01b0*/  UIADD3 UR24, UP0, UR5, UR28, URZ ;  /* 0x0000001c05187290 */ /* 0x000fc8000ff1e03f */
[----:B------:R-:W-:Y:S01]  /*01c0*/  ULEA.HI.X.SX32 UR25, UR5, UR29, 0x1, UP0 ;  /* 0x0000001d05197291 */ /* 0x000fe200080f0e3f */
[----:B---3--:R-:W-:Y:S11]  /*01d0*/  @P2 BRA `(.L_x_1) ;  /* 0x0000000000182947 */ /* 0x008ff60003800000 */
[----:B------:R-:W1:Y:S01]  /*01e0*/  LDS R5, [UR16+0x8] ;  /* 0x00000810ff057984 */ /* 0x000e620008000800 */
[----:B------:R-:W2:Y:S01]  /*01f0*/  LDC.64 R10, c[0x0][0x210] ;  /* 0x00008400ff0a7b82 */ /* 0x000ea20000000a00 */
[----:B------:R-:W-:Y:S02]  /*0200*/  IMAD.MOV.U32 R6, RZ, RZ, 0x70 ;  /* 0x00000070ff067424 */ /* 0x000fe400078e00ff */
[----:B--2---:R2:W-:Y:S03]  /*0210*/  STS.64 [UR16], R10 ;  /* 0x0000000aff007988 */ /* 0x0045e60008000a10 */
[----:B-1----:R-:W-:-:S05]  /*0220*/  LOP3.LUT R5, R5, 0x10, R6, 0xd8, !PT ;  /* 0x0000001005057812 */ /* 0x002fca00078ed806 */
[----:B------:R2:W-:Y:S02]  /*0230*/  STS [UR16+0x8], R5 ;  /* 0x00000805ff007988 */ /* 0x0005e40008000810 */
.L_x_1:
[----:B------:R-:W-:Y:S05]  /*0240*/  BSYNC B0 ;  /* 0x0000000000007941 */ /* 0x000fea0003800000 */
.L_x_0:
[----:B------:R-:W-:Y:S04]  /*0250*/  BSSY B0, `(.L_x_2) ;  /* 0x000000a000007945 */ /* 0x000fe80003800000 */
[----:B------:R-:W-:Y:S05]  /*0260*/  @P2 BRA `(.L_x_3) ;  /* 0x0000000000202947 */ /* 0x000fea0003800000 */
[----:B--2---:R-:W1:Y:S01]  /*0270*/  LDS R5, [UR16+0x34] ;  /* 0x00003410ff057984 */ /* 0x004e620008000800 */
[----:B------:R-:W-:Y:S02]  /*0280*/  IMAD.MOV.U32 R6, RZ, RZ, 0x3f000000 ;  /* 0x3f000000ff067424 */ /* 0x000fe400078e00ff */
[----:B------:R-:W-:Y:S01]  /*0290*/  @!P2 IMAD.MOV.U32 R7, RZ, RZ, 0x3f ;  /* 0x0000003fff07a424 */ /* 0x000fe200078e00ff */
[----:B------:R-:W2:Y:S02]  /*02a0*/  @!P2 LDS R10, [UR16+0x38] ;  /* 0x00003810ff0aa984 */ /* 0x000ea40008000800 */
[----:B-1----:R-:W-:Y:S02]  /*02b0*/  LOP3.LUT R5, R5, 0xff000000, R6, 0xb8, !PT ;  /* 0xff00000005057812 */ /* 0x002fe400078eb806 */
[----:B--2---:R-:W-:-:S03]  /*02c0*/  @!P2 LOP3.LUT R6, R10, 0xff, R7, 0xb8, !PT ;  /* 0x000000ff0a06a812 */ /* 0x004fc600078eb807 */
[----:B------:R1:W-:Y:S04]  /*02d0*/  STS [UR16+0x34], R5 ;  /* 0x00003405ff007988 */ /* 0x0003e80008000810 */
[----:B------:R1:W-:Y:S02]  /*02e0*/  @!P2 STS [UR16+0x38], R6 ;  /* 0x00003806ff00a988 */ /* 0x0003e40008000810 */
.L_x_3:
[----:B------:R-:W-:Y:S05]  /*02f0*/  BSYNC B0 ;  /* 0x0000000000007941 */ /* 0x000fea0003800000 */
.L_x_2:
[----:B------:R-:W-:Y:S04]  /*0300*/  BSSY B0, `(.L_x_4) ;  /* 0x000000a000007945 */ /* 0x000fe80003800000 */
[----:B------:R-:W-:Y:S05]  /*0310*/  @P2 BRA `(.L_x_5) ;  /* 0x0000000000202947 */ /* 0x000fea0003800000 */
[----:B-12---:R-:W1:Y:S01]  /*0320*/  LDS R5, [UR16+0x1c] ;  /* 0x00001c10ff057984 */ /* 0x006e620008000800 */
[----:B------:R-:W2:Y:S03]  /*0330*/  LDC.64 R6, c[0x0][0x238] ;  /* 0x00008e00ff067b82 */ /* 0x000ea60000000a00 */
[----:B------:R3:W-:Y:S01]  /*0340*/  STS [UR16+0x24], R2 ;  /* 0x00002402ff007988 */ /* 0x0007e20008000810 */
[--C-:B--2---:R-:W-:Y:S02]  /*0350*/  SHF.R.U32.HI R10, RZ, 0x4, R7.reuse ;  /* 0x00000004ff0a7819 */ /* 0x104fe40000011607 */
[----:B------:R-:W-:-:S05]  /*0360*/  SHF.R.U64 R6, R6, 0x4, R7 ;  /* 0x0000000406067819 */ /* 0x000fca0000001207 */
[----:B------:R3:W-:Y:S01]  /*0370*/  STS [UR16+0xc], R6 ;  /* 0x00000c06ff007988 */ /* 0x0007e20008000810 */
[----:B-1----:R-:W-:-:S05]  /*0380*/  LOP3.LUT R5, R5, 0xf, R10, 0xb8, !PT ;  /* 0x0000000f05057812 */ /* 0x002fca00078eb80a */
[----:B------:R3:W-:Y:S02]  /*0390*/  STS [UR16+0x1c], R5 ;  /* 0x00001c05ff007988 */ /* 0x0007e40008000810 */
.L_x_5:
[----:B------:R-:W-:Y:S05]  /*03a0*/  BSYNC B0 ;  /* 0x0000000000007941 */ /* 0x000fea0003800000 */
.L_x_4:
[----:B------:R-:W-:Y:S04]  /*03b0*/  BSSY B1, `(.L_x_6) ;  /* 0x000001d000017945 */ /* 0x000fe80003800000 */
[----:B------:R-:W-:Y:S04]  /*03c0*/  BSSY B0, `(.L_x_7) ;  /* 0x0000018000007945 */ /* 0x000fe80003800000 */
[----:B------:R-:W-:Y:S05]  /*03d0*/  @P2 BRA `(.L_x_8) ;  /* 0x00000000001c2947 */ /* 0x000fea0003800000 */
[----:B-123--:R-:W1:Y:S02]  /*03e0*/  LDS R5, [UR16+0x34] ;  /* 0x00003410ff057984 */ /* 0x00ee640008000800 */
[----:B-1----:R-:W-:-:S05]  /*03f0*/  LOP3.LUT R5, R5, 0x7, RZ, 0xb8, !PT ;  /* 0x0000000705057812 */ /* 0x002fca00078eb8ff */
[----:B------:R1:W-:Y:S01]  /*0400*/  STS [UR16+0x34], R5 ;  /* 0x00003405ff007988 */ /* 0x0003e20008000810 */
[----:B------:R-:W-:Y:S05]  /*0410*/  @P2 BRA `(.L_x_9) ;  /* 0x00000000001c2947 */ /* 0x000fea0003800000 */
[----:B-1----:R-:W1:Y:S02]  /*0420*/  LDS R5, [UR16+0x34] ;  /* 0x00003410ff057984 */ /* 0x002e640008000800 */
[----:B-1----:R-:W-:-:S05]  /*0430*/  LOP3.LUT R5, R5, 0x38, RZ, 0xb8, !PT ;  /* 0x0000003805057812 */ /* 0x002fca00078eb8ff */
[----:B------:R4:W-:Y:S02]  /*0440*/  STS [UR16+0x34], R5 ;  /* 0x00003405ff007988 */ /* 0x0009e40008000810 */
.L_x_8:
[----:B------:R-:W-:Y:S05]  /*0450*/  @P2 BRA `(.L_x_10) ;  /* 0x00000000001c2947 */ /* 0x000fea0003800000 */
[----:B-1234-:R-:W1:Y:S02]  /*0460*/  LDS R5, [UR16+0x8] ;  /* 0x00000810ff057984 */ /* 0x01ee640008000800 */
[----:B-1----:R-:W-:-:S05]  /*0470*/  LOP3.LUT R5, R5, 0x780, RZ, 0xb8, !PT ;  /* 0x0000078005057812 */ /* 0x002fca00078eb8ff */
[----:B------:R2:W-:Y:S02]  /*0480*/  STS [UR16+0x8], R5 ;  /* 0x00000805ff007988 */ /* 0x0005e40008000810 */
.L_x_9:
[----:B------:R-:W-:Y:S05]  /*0490*/  @P2 BRA `(.L_x_11) ;  /* 0x0000000000282947 */ /* 0x000fea0003800000 */
[----:B-12---:R-:W1:Y:S02]  /*04a0*/  LDS R5, [UR16+0x8] ;  /* 0x00000810ff057984 */ /* 0x006e640008000800 */
[----:B-1----:R-:W-:-:S05]  /*04b0*/  LOP3.LUT R5, R5, 0x1800, RZ, 0xb8, !PT ;  /* 0x0000180005057812 */ /* 0x002fca00078eb8ff */
[----:B------:R5:W-:Y:S02]  /*04c0*/  STS [UR16+0x8], R5 ;  /* 0x00000805ff007988 */ /* 0x000be40008000810 */
.L_x_10:
[----:B------:R-:W-:Y:S05]  /*04d0*/  @P2 BREAK B0 ;  /* 0x0000000000002942 */ /* 0x000fea0003800000 */
[----:B------:R-:W-:Y:S05]  /*04e0*/  @P2 BRA `(.L_x_12) ;  /* 0x0000000000242947 */ /* 0x000fea0003800000 */
[----:B-1-3--:R-:W1:Y:S01]  /*04f0*/  LDS R6, [UR16+0x8] ;  /* 0x00000810ff067984 */ /* 0x00ae620008000800 */
[----:B--2-45:R-:W-:-:S05]  /*0500*/  IMAD.MOV.U32 R5, RZ, RZ, 0x6000 ;  /* 0x00006000ff057424 */ /* 0x034fca00078e00ff */
[----:B-1----:R-:W-:-:S04]  /*0510*/  LOP3.LUT R5, R6, 0x4000, R5, 0xd8, !PT ;  /* 0x0000400006057812 */ /* 0x002fc800078ed805 */
[----:B------:R-:W-:-:S05]  /*0520*/  LOP3.LUT R5, R5, 0x400000, RZ, 0xb8, !PT ;  /* 0x0040000005057812 */ /* 0x000fca00078eb8ff */
[----:B------:R3:W-:Y:S02]  /*0530*/  STS [UR16+0x8], R5 ;  /* 0x00000805ff007988 */ /* 0x0007e40008000810 */
.L_x_11:
[----:B------:R-:W-:Y:S05]  /*0540*/  BSYNC B0 ;  /* 0x0000000000007941 */ /* 0x000fea0003800000 */
.L_x_7:
[----:B-123--:R-:W1:Y:S02]  /*0550*/  @!P2 LDS R5, [UR16+0x8] ;  /* 0x00000810ff05a984 */ /* 0x00ee640008000800 */
[----:B-1----:R-:W-:-:S05]  /*0560*/  @!P2 LOP3.LUT R5, R5, 0x8000, RZ, 0xb8, !PT ;  /* 0x000080000505a812 */ /* 0x002fca00078eb8ff */
[----:B------:R1:W-:Y:S02]  /*0570*/  @!P2 STS [UR16+0x8], R5 ;  /* 0x00000805ff00a988 */ /* 0x0003e40008000810 */
.L_x_12:
[----:B------:R-:W-:Y:S05]  /*0580*/  BSYNC B1 ;  /* 0x0000000000017941 */ /* 0x000fea0003800000 */
.L_x_6:
[----:B------:R-:W-:Y:S05]  /*0590*/  WARPSYNC.ALL ;  /* 0x0000000000007948 */ /* 0x000fea0003800000 */
[----:B------:R-:W-:Y:S05]  /*05a0*/  @P0 BRA `(.L_x_13) ;  /* 0x0000000000280947 */ /* 0x000fea0003800000 */
[----:B-12345:R-:W1:Y:S01]  /*05b0*/  S2R R5, SR_LANEID ;  /* 0x0000000000057919 */ /* 0x03ee620000000000 */
[----:B------:R-:W-:Y:S05]  /*05c0*/  WARPSYNC.ALL ;  /* 0x0000000000007948 */ /* 0x000fea0003800000 */
[----:B-1----:R-:W-:-:S05]  /*05d0*/  IMAD.SHL.U32 R5, R5, 0x4, RZ ;  /* 0x0000000405057824 */ /* 0x002fca00078e00ff */
[----:B------:R-:W1:Y:S01]  /*05e0*/  LDS R11, [R5+UR16] ;  /* 0x00000010050b7984 */ /* 0x000e620008000800 */
[----:B------:R-:W-:-:S05]  /*05f0*/  IADD3 R6, P1, R5, UR24, RZ ;  /* 0x0000001805067c10 */ /* 0x000fca000ff3e0ff */
[----:B------:R-:W-:-:S05]  /*0600*/  IMAD.X R7, RZ, RZ, UR25, P1 ;  /* 0x00000019ff077e24 */ /* 0x000fca00088e06ff */
[----:B-1----:R1:W2:Y:S01]  /*0610*/  ATOMG.E.EXCH.STRONG.GPU PT, RZ, [R6], R11 ;  /* 0x0000000b06ff73a8 */ /* 0x0022a200041ee100 */
[----:B------:R-:W-:-:S04]  /*0620*/  DEPBAR {5,4,3,2,1,0} ;  /* 0x0000003f0000791a */ /* 0x000fc80000000000 */
[----:B------:R1:W-:Y:S01]  /*0630*/  UTMACCTL.IV [UR24] ;  /* 0x00000000180079b9 */ /* 0x0003e20008000000 */
[----:B------:R-:W-:Y:S01]  /*0640*/  NOP ;  /* 0x0000000000007918 */ /* 0x000fe20000000000 */
.L_x_13:
[----:B------:R-:W-:Y:S05]  /*0650*/  @P0 BRA `(.L_x_14) ;  /* 0x00000000000c0947 */ /* 0x000fea0003800000 */
[----:B------:R0:W-:Y:S01]  /*0660*/  UTMACMDFLUSH ;  /* 0x00000000000079b7 */ /* 0x0001e20000000000 */
[----:B------:R-:W-:Y:S05]  /*0670*/  @P0 BRA `(.L_x_14) ;  /* 0x0000000000040947 */ /* 0x000fea0003800000 */
[----:B------:R-:W-:-:S04]  /*0680*/  DEPBAR.LE SB0, 0x0 ;  /* 0x000080000000791a */ /* 0x000fc80000000000 */
.L_x_14:
[----:B------:R-:W-:Y:S05]  /*0690*/  WARPSYNC.ALL ;  /* 0x0000000000007948 */ /* 0x000fea0003800000 */
[----:B--2---:R-:W-:Y:S06]  /*06a0*/  BAR.SYNC.DEFER_BLOCKING 0x0 ;  /* 0x0000000000007b1d */ /* 0x004fec0000010000 */
[----:B------:R-:W-:Y:S02]  /*06b0*/  BSSY B1, `(.L_x_15) ;  /* 0x000000b000017945 */ /* 0x000fe40003800000 */
[----:B------:R-:W-:Y:S06]  /*06c0*/  BAR.SYNC.DEFER_BLOCKING 0x0 ;  /* 0x0000000000007b1d */ /* 0x000fec0000010000 */
[----:B------:R2:W-:Y:S01]  /*06d0*/  @!P0 STS [R3], RZ ;  /* 0x000000ff03008388 */ /* 0x0005e20000000800 */
[----:B------:R-:W-:Y:S01]  /*06e0*/  NOP ;  /* 0x0000000000007918 */ /* 0x000fe20000000000 */
[----:B------:R-:W-:Y:S05]  /*06f0*/  @P2 BRA `(.L_x_16) ;  /* 0x0000000000182947 */ /* 0x000fea0003800000 */
[----:B-1-345:R-:W1:Y:S01]  /*0700*/  LDS R5, [UR16+0x8] ;  /* 0x00000810ff057984 */ /* 0x03ae620008000800 */
[----:B------:R-:W3:Y:S01]  /*0710*/  LDC.64 R10, c[0x0][0x218] ;  /* 0x00008600ff0a7b82 */ /* 0x000ee20000000a00 */
[----:B------:R-:W-:Y:S02]  /*0720*/  IMAD.MOV.U32 R6, RZ, RZ, 0x70 ;  /* 0x00000070ff067424 */ /* 0x000fe400078e00ff */
[----:B---3--:R3:W-:Y:S03]  /*0730*/  STS.64 [UR16], R10 ;  /* 0x0000000aff007988 */ /* 0x0087e60008000a10 */
[----:B-1----:R-:W-:-:S05]  /*0740*/  LOP3.LUT R5, R5, 0x10, R6, 0xd8, !PT ;  /* 0x0000001005057812 */ /* 0x002fca00078ed806 */
[----:B------:R3:W-:Y:S02]  /*0750*/  STS [UR16+0x8], R5 ;  /* 0x00000805ff007988 */ /* 0x0007e40008000810 */
.L_x_16:
[----:B-1----:R-:W-:Y:S05]  /*0760*/  BSYNC B1 ;  /* 0x0000000000017941 */ /* 0x002fea0003800000 */
.L_x_15:
[----:B------:R-:W-:Y:S04]  /*0770*/  BSSY B2, `(.L_x_17) ;  /* 0x000000f000027945 */ /* 0x000fe80003800000 */
[----:B------:R-:W-:Y:S04]  /*0780*/  BSSY B1, `(.L_x_18) ;  /* 0x000000c000017945 */ /* 0x000fe80003800000 */
[----:B------:R-:W-:Y:S05]  /*0790*/  @P2 BRA `(.L_x_19) ;  /* 0x0000000000282947 */ /* 0x000fea0003800000 */
[----:B---345:R-:W1:Y:S01]  /*07a0*/  LDS R5, [UR16+0x34] ;  /* 0x00003410ff057984 */ /* 0x038e620008000800 */
[----:B------:R-:W-:Y:S01]  /*07b0*/  IMAD.MOV.U32 R6, RZ, RZ, 0x3f000000 ;  /* 0x3f000000ff067424 */ /* 0x000fe200078e00ff */
[----:B------:R-:W-:Y:S05]  /*07c0*/  @P2 BREAK B1 ;  /* 0x0000000000012942 */ /* 0x000fea0003800000 */
[----:B-1----:R-:W-:-:S05]  /*07d0*/  LOP3.LUT R5, R5, 0xff000000, R6, 0xb8, !PT ;  /* 0xff00000005057812 */ /* 0x002fca00078eb806 */
[----:B------:R1:W-:Y:S01]  /*07e0*/  STS [UR16+0x34], R5 ;  /* 0x00003405ff007988 */ /* 0x0003e20008000810 */
[----:B------:R-:W-:Y:S05]  /*07f0*/  @P2 BRA `(.L_x_20) ;  /* 0x0000000000182947 */ /* 0x000fea0003800000 */
[----:B-1----:R-:W1:Y:S01]  /*0800*/  LDS R5, [UR16+0x38] ;  /* 0x00003810ff057984 */ /* 0x002e620008000800 */
[----:B------:R-:W-:-:S05]  /*0810*/  IMAD.MOV.U32 R6, RZ, RZ, 0x3f ;  /* 0x0000003fff067424 */ /* 0x000fca00078e00ff */
[----:B-1----:R-:W-:-:S05]  /*0820*/  LOP3.LUT R5, R5, 0xff, R6, 0xb8, !PT ;  /* 0x000000ff05057812 */ /* 0x002fca00078eb806 */
[----:B------:R1:W-:Y:S02]  /*0830*/  STS [UR16+0x38], R5 ;  /* 0x00003805ff007988 */ /* 0x0003e40008000810 */
.L_x_19:
[----:B------:R-:W-:Y:S05]  /*0840*/  BSYNC B1 ;  /* 0x0000000000017941 */ /* 0x000fea0003800000 */
.L_x_18:
[----:B------:R1:W-:Y:S02]  /*0850*/  @!P2 STS [UR16+0x20], R4 ;  /* 0x00002004ff00a988 */ /* 0x0003e40008000810 */
.L_x_20:
[----:B------:R-:W-:Y:S05]  /*0860*/  BSYNC B2 ;  /* 0x0000000000027941 */ /* 0x000fea0003800000 */
.L_x_17:
[----:B------:R-:W-:Y:S05]  /*0870*/  WARPSYNC.ALL ;  /* 0x0000000000007948 */ /* 0x000fea0003800000 */
[----:B---3--:R-:W3:Y:S01]  /*0880*/  LDC R6, c[0x0][0x22c] ;  /* 0x00008b00ff067b82 */ /* 0x008ee20000000800 */
[----:B------:R-:W-:Y:S01]  /*0890*/  BSSY B2, `(.L_x_21) ;  /* 0x000000b000027945 */ /* 0x000fe20003800000 */
[----:B---3--:R-:W-:-:S03]  /*08a0*/  VIADD R6, R6, 0xffffffff ;  /* 0xffffffff06067836 */ /* 0x008fc60000000000 */
[----:B------:R-:W-:Y:S05]  /*08b0*/  @P2 BRA `(.L_x_22) ;  /* 0x0000000000202947 */ /* 0x000fea0003800000 */
[----:B-1----:R-:W1:Y:S01]  /*08c0*/  LDS R4, [UR16+0x1c] ;  /* 0x00001c10ff047984 */ /* 0x002e620008000800 */
[----:B------:R-:W3:Y:S03]  /*08d0*/  LDC.64 R10, c[0x0][0x240] ;  /* 0x00009000ff0a7b82 */ /* 0x000ee60000000a00 */
[----:B------:R1:W-:Y:S01]  /*08e0*/  STS [UR16+0x24], R6 ;  /* 0x00002406ff007988 */ /* 0x0003e20008000810 */
[--C-:B---3--:R-:W-:Y:S02]  /*08f0*/  SHF.R.U32.HI R7, RZ, 0x4, R11.reuse ;  /* 0x00000004ff077819 */ /* 0x108fe4000001160b */
[----:B----45:R-:W-:-:S05]  /*0900*/  SHF.R.U64 R5, R10, 0x4, R11 ;  /* 0x000000040a057819 */ /* 0x030fca000000120b */
[----:B------:R3:W-:Y:S01]  /*0910*/  STS [UR16+0xc], R5 ;  /* 0x00000c05ff007988 */ /* 0x0007e20008000810 */
[----:B-1----:R-:W-:-:S05]  /*0920*/  LOP3.LUT R4, R4, 0xf, R7, 0xb8, !PT ;  /* 0x0000000f04047812 */ /* 0x002fca00078eb807 */
[----:B------:R3:W-:Y:S02]  /*0930*/  STS [UR16+0x1c], R4 ;  /* 0x00001c04ff007988 */ /* 0x0007e40008000810 */
.L_x_22:
[----:B------:R-:W-:Y:S05]  /*0940*/  BSYNC B2 ;  /* 0x0000000000027941 */ /* 0x000fea0003800000 */
.L_x_21:
[----:B------:R-:W-:Y:S04]  /*0950*/  BSSY B3, `(.L_x_23) ;  /* 0x000001d000037945 */ /* 0x000fe80003800000 */
[----:B------:R-:W-:Y:S04]  /*0960*/  BSSY B2, `(.L_x_24) ;  /* 0x0000018000027945 */ /* 0x000fe80003800000 */
[----:B------:R-:W-:Y:S05]  /*0970*/  @P2 BRA `(.L_x_25) ;  /* 0x00000000001c2947 */ /* 0x000fea0003800000 */
[----:B-1-3--:R-:W1:Y:S02]  /*0980*/  LDS R4, [UR16+0x34] ;  /* 0x00003410ff047984 */ /* 0x00ae640008000800 */
[----:B-1----:R-:W-:-:S05]  /*0990*/  LOP3.LUT R4, R4, 0x7, RZ, 0xb8, !PT ;  /* 0x0000000704047812 */ /* 0x002fca00078eb8ff */
[----:B------:R1:W-:Y:S01]  /*09a0*/  STS [UR16+0x34], R4 ;  /* 0x00003404ff007988 */ /* 0x0003e20008000810 */
[----:B------:R-:W-:Y:S05]  /*09b0*/  @P2 BRA `(.L_x_26) ;  /* 0x00000000001c2947 */ /* 0x000fea0003800000 */
[----:B-1----:R-:W1:Y:S02]  /*09c0*/  LDS R4, [UR16+0x34] ;  /* 0x00003410ff047984 */ /* 0x002e640008000800 */
[----:B-1----:R-:W-:-:S05]  /*09d0*/  LOP3.LUT R4, R4, 0x38, RZ, 0xb8, !PT ;  /* 0x0000003804047812 */ /* 0x002fca00078eb8ff */
[----:B------:R1:W-:Y:S02]  /*09e0*/  STS [UR16+0x34], R4 ;  /* 0x00003404ff007988 */ /* 0x0003e40008000810 */
.L_x_25:
[----:B------:R-:W-:Y:S05]  /*09f0*/  @P2 BRA `(.L_x_27) ;  /* 0x00000000001c2947 */ /* 0x000fea0003800000 */
[----:B-1-3--:R-:W1:Y:S02]  /*0a00*/  LDS R4, [UR16+0x8] ;  /* 0x00000810ff047984 */ /* 0x00ae640008000800 */
[----:B-1----:R-:W-:-:S05]  /*0a10*/  LOP3.LUT R4, R4, 0x780, RZ, 0xb8, !PT ;  /* 0x0000078004047812 */ /* 0x002fca00078eb8ff */
[----:B------:R3:W-:Y:S02]  /*0a20*/  STS [UR16+0x8], R4 ;  /* 0x00000804ff007988 */ /* 0x0007e40008000810 */
.L_x_26:
[----:B------:R-:W-:Y:S05]  /*0a30*/  @P2 BRA `(.L_x_28) ;  /* 0x0000000000282947 */ /* 0x000fea0003800000 */
[----:B-1-3--:R-:W1:Y:S02]  /*0a40*/  LDS R4, [UR16+0x8] ;  /* 0x00000810ff047984 */ /* 0x00ae640008000800 */
[----:B-1----:R-:W-:-:S05]  /*0a50*/  LOP3.LUT R4, R4, 0x1800, RZ, 0xb8, !PT ;  /* 0x0000180004047812 */ /* 0x002fca00078eb8ff */
[----:B------:R1:W-:Y:S02]  /*0a60*/  STS [UR16+0x8], R4 ;  /* 0x00000804ff007988 */ /* 0x0003e40008000810 */
.L_x_27:
[----:B------:R-:W-:Y:S05]  /*0a70*/  @P2 BREAK B2 ;  /* 0x0000000000022942 */ /* 0x000fea0003800000 */
[----:B------:R-:W-:Y:S05]  /*0a80*/  @P2 BRA `(.L_x_29) ;  /* 0x0000000000242947 */ /* 0x000fea0003800000 */
[----:B-1-3--:R-:W1:Y:S01]  /*0a90*/  LDS R4, [UR16+0x8] ;  /* 0x00000810ff047984 */ /* 0x00ae620008000800 */
[----:B----45:R-:W-:-:S05]  /*0aa0*/  IMAD.MOV.U32 R5, RZ, RZ, 0x6000 ;  /* 0x00006000ff057424 */ /* 0x030fca00078e00ff */
[----:B-1----:R-:W-:-:S04]  /*0ab0*/  LOP3.LUT R4, R4, 0x4000, R5, 0xd8, !PT ;  /* 0x0000400004047812 */ /* 0x002fc800078ed805 */
[----:B------:R-:W-:-:S05]  /*0ac0*/  LOP3.LUT R4, R4, 0x400000, RZ, 0xb8, !PT ;  /* 0x0040000004047812 */ /* 0x000fca00078eb8ff */
[----:B------:R1:W-:Y:S02]  /*0ad0*/  STS [UR16+0x8], R4 ;  /* 0x00000804ff007988 */ /* 0x0003e40008000810 */
.L_x_28:
[----:B------:R-:W-:Y:S05]  /*0ae0*/  BSYNC B2 ;  /* 0x0000000000027941 */ /* 0x000fea0003800000 */
.L_x_24:
[----:B-1-3--:R-:W1:Y:S02]  /*0af0*/  @!P2 LDS R4, [UR16+0x8] ;  /* 0x00000810ff04a984 */ /* 0x00ae640008000800 */
[----:B-1----:R-:W-:-:S05]  /*0b00*/  @!P2 LOP3.LUT R4, R4, 0x8000, RZ, 0xb8, !PT ;  /* 0x000080000404a812 */ /* 0x002fca00078eb8ff */
[----:B------:R1:W-:Y:S02]  /*0b10*/  @!P2 STS [UR16+0x8], R4 ;  /* 0x00000804ff00a988 */ /* 0x0003e40008000810 */
.L_x_29:
[----:B------:R-:W-:Y:S05]  /*0b20*/  BSYNC B3 ;  /* 0x0000000000037941 */ /* 0x000fea0003800000 */
.L_x_23:
[----:B------:R-:W-:Y:S05]  /*0b30*/  WARPSYNC.ALL ;  /* 0x0000000000007948 */ /* 0x000fea0003800000 */
[----:B------:R-:W-:-:S04]  /*0b40*/  UIADD3 UR27, UR5, 0x80, URZ ;  /* 0x00000080051b7890 */ /* 0x000fc8000fffe03f */
[----:B------:R-:W-:-:S04]  /*0b50*/  UIADD3 UR26, UP0, UR27, UR28, URZ ;  /* 0x0000001c1b1a7290 */ /* 0x000fc8000ff1e03f */
[----:B------:R-:W-:Y:S01]  /*0b60*/  ULEA.HI.X.SX32 UR27, UR27, UR29, 0x1, UP0 ;  /* 0x0000001d1b1b7291 */ /* 0x000fe200080f0e3f */
[----:B------:R-:W-:Y:S11]  /*0b70*/  @P0 BRA `(.L_x_30) ;  /* 0x0000000000280947 */ /* 0x000ff60003800000 */
[----:B-1-3--:R-:W1:Y:S01]  /*0b80*/  S2R R4, SR_LANEID ;  /* 0x0000000000047919 */ /* 0x00ae620000000000 */
[----:B------:R-:W-:Y:S05]  /*0b90*/  WARPSYNC.ALL ;  /* 0x0000000000007948 */ /* 0x000fea0003800000 */
[----:B-1----:R-:W-:-:S05]  /*0ba0*/  IMAD.SHL.U32 R10, R4, 0x4, RZ ;  /* 0x00000004040a7824 */ /* 0x002fca00078e00ff */
[----:B------:R-:W1:Y:S01]  /*0bb0*/  LDS R7, [R10+UR16] ;  /* 0x000000100a077984 */ /* 0x000e620008000800 */
[----:B------:R-:W-:-:S05]  /*0bc0*/  IADD3 R4, P1, R10, UR26, RZ ;  /* 0x0000001a0a047c10 */ /* 0x000fca000ff3e0ff */
[----:B----45:R-:W-:-:S05]  /*0bd0*/  IMAD.X R5, RZ, RZ, UR27, P1 ;  /* 0x0000001bff057e24 */ /* 0x030fca00088e06ff */
[----:B-1----:R1:W3:Y:S01]  /*0be0*/  ATOMG.E.EXCH.STRONG.GPU PT, RZ, [R4], R7 ;  /* 0x0000000704ff73a8 */ /* 0x0022e200041ee100 */
[----:B------:R-:W-:-:S04]  /*0bf0*/  DEPBAR {5,4,3,2,1,0} ;  /* 0x0000003f0000791a */ /* 0x000fc80000000000 */
[----:B------:R1:W-:Y:S01]  /*0c00*/  UTMACCTL.IV [UR26] ;  /* 0x000000001a0079b9 */ /* 0x0003e20008000000 */
[----:B------:R-:W-:Y:S01]  /*0c10*/  NOP ;  /* 0x0000000000007918 */ /* 0x000fe20000000000 */
.L_x_30:
[----:B------:R-:W-:Y:S05]  /*0c20*/  @P0 BRA `(.L_x_31) ;  /* 0x00000000000c0947 */ /* 0x000fea0003800000 */
[----:B------:R0:W-:Y:S01]  /*0c30*/  UTMACMDFLUSH ;  /* 0x00000000000079b7 */ /* 0x0001e20000000000 */
[----:B------:R-:W-:Y:S05]  /*0c40*/  @P0 BRA `(.L_x_31) ;  /* 0x0000000000040947 */ /* 0x000fea0003800000 */
[----:B------:R-:W-:-:S04]  /*0c50*/  DEPBAR.LE SB0, 0x0 ;  /* 0x000080000000791a */ /* 0x000fc80000000000 */
.L_x_31:
[----:B------:R-:W-:Y:S05]  /*0c60*/  WARPSYNC.ALL ;  /* 0x0000000000007948 */ /* 0x000fea0003800000 */
[----:B---3--:R-:W-:Y:S06]  /*0c70*/  BAR.SYNC.DEFER_BLOCKING 0x0 ;  /* 0x0000000000007b1d */ /* 0x008fec0000010000 */
[----:B------:R-:W-:Y:S02]  /*0c80*/  BSSY B3, `(.L_x_32) ;  /* 0x000000b000037945 */ /* 0x000fe40003800000 */
[----:B------:R-:W-:Y:S06]  /*0c90*/  BAR.SYNC.DEFER_BLOCKING 0x0 ;  /* 0x0000000000007b1d */ /* 0x000fec0000010000 */
[----:B------:R3:W-:Y:S01]  /*0ca0*/  @!P0 STS [R3], RZ ;  /* 0x000000ff03008388 */ /* 0x0007e20000000800 */
[----:B------:R-:W-:Y:S01]  /*0cb0*/  NOP ;  /* 0x0000000000007918 */ /* 0x000fe20000000000 */
[----:B------:R-:W-:Y:S05]  /*0cc0*/  @P2 BRA `(.L_x_33) ;  /* 0x0000000000182947 */ /* 0x000fea0003800000 */
[----:B--23--:R-:W2:Y:S01]  /*0cd0*/  LDS R3, [UR16+0x8] ;  /* 0x00000810ff037984 */ /* 0x00cea20008000800 */
[----:B------:R-:W3:Y:S01]  /*0ce0*/  LDC.64 R10, c[0x0][0x220] ;  /* 0x00008800ff0a7b82 */ /* 0x000ee20000000a00 */
[----:B-1----:R-:W-:Y:S02]  /*0cf0*/  IMAD.MOV.U32 R4, RZ, RZ, 0x70 ;  /* 0x00000070ff047424 */ /* 0x002fe400078e00ff */
[----:B---3--:R1:W-:Y:S03]  /*0d00*/  STS.64 [UR16], R10 ;  /* 0x0000000aff007988 */ /* 0x0083e60008000a10 */
[----:B--2---:R-:W-:-:S05]  /*0d10*/  LOP3.LUT R3, R3, 0x10, R4, 0xd8, !PT ;  /* 0x0000001003037812 */ /* 0x004fca00078ed804 */
[----:B------:R1:W-:Y:S02]  /*0d20*/  STS [UR16+0x8], R3 ;  /* 0x00000803ff007988 */ /* 0x0003e40008000810 */
.L_x_33:
[----:B-1----:R-:W-:Y:S05]  /*0d30*/  BSYNC B3 ;  /* 0x0000000000037941 */ /* 0x002fea0003800000 */
.L_x_32:
[----:B------:R-:W-:Y:S04]  /*0d40*/  BSSY B3, `(.L_x_34) ;  /* 0x0000033000037945 */ /* 0x000fe80003800000 */
[----:B------:R-:W-:Y:S04]  /*0d50*/  BSSY B4, `(.L_x_35) ;  /* 0x000002e000047945 */ /* 0x000fe80003800000 */
[----:B------:R-:W-:Y:S05]  /*0d60*/  @P2 BRA `(.L_x_36) ;  /* 0x0000000000242947 */ /* 0x000fea0003800000 */
[----:B--23--:R-:W1:Y:S01]  /*0d70*/  LDS R3, [UR16+0x34] ;  /* 0x00003410ff037984 */ /* 0x00ce620008000800 */
[----:B------:R-:W-:-:S05]  /*0d80*/  IMAD.MOV.U32 R4, RZ, RZ, 0x3f000000 ;  /* 0x3f000000ff047424 */ /* 0x000fca00078e00ff */
[----:B-1----:R-:W-:-:S05]  /*0d90*/  LOP3.LUT R3, R3, 0xff000000, R4, 0xb8, !PT ;  /* 0xff00000003037812 */ /* 0x002fca00078eb804 */
[----:B------:R1:W-:Y:S01]  /*0da0*/  STS [UR16+0x34], R3 ;  /* 0x00003403ff007988 */ /* 0x0003e20008000810 */
[----:B------:R-:W-:Y:S05]  /*0db0*/  @P2 BRA `(.L_x_37) ;  /* 0x0000000000182947 */ /* 0x000fea0003800000 */
[----:B-1----:R-:W1:Y:S01]  /*0dc0*/  LDS R3, [UR16+0x38] ;  /* 0x00003810ff037984 */ /* 0x002e620008000800 */
[----:B------:R-:W-:-:S05]  /*0dd0*/  IMAD.MOV.U32 R4, RZ, RZ, 0x3f ;  /* 0x0000003fff047424 */ /* 0x000fca00078e00ff */
[----:B-1----:R-:W-:-:S05]  /*0de0*/  LOP3.LUT R3, R3, 0xff, R4, 0xb8, !PT ;  /* 0x000000ff03037812 */ /* 0x002fca00078eb804 */
[----:B------:R1:W-:Y:S02]  /*0df0*/  STS [UR16+0x38], R3 ;  /* 0x00003803ff007988 */ /* 0x0003e40008000810 */
.L_x_36:
[----:B------:R-:W-:Y:S05]  /*0e00*/  @P2 BRA `(.L_x_38) ;  /* 0x00000000000c2947 */ /* 0x000fea0003800000 */
[----:B------:R1:W-:Y:S02]  /*0e10*/  STS [UR16+0x20], R6 ;  /* 0x00002006ff007988 */ /* 0x0003e40008000810 */
.L_x_37:
[----:B------:R-:W-:Y:S05]  /*0e20*/  @P2 BRA `(.L_x_39) ;  /* 0x0000000000242947 */ /* 0x000fea0003800000 */
[----:B------:R1:W-:Y:S02]  /*0e30*/  STS [UR16+0x24], R2 ;  /* 0x00002402ff007988 */ /* 0x0003e40008000810 */
.L_x_38:
[----:B------:R-:W-:Y:S05]  /*0e40*/  @P2 BRA `(.L_x_40) ;  /* 0x00000000002c2947 */ /* 0x000fea0003800000 */
[----:B-1----:R-:W1:Y:S01]  /*0e50*/  LDS R2, [UR16+0x1c] ;  /* 0x00001c10ff027984 */ /* 0x002e620008000800 */
[----:B------:R-:W4:Y:S02]  /*0e60*/  LDC.64 R6, c[0x0][0x248] ;  /* 0x00009200ff067b82 */ /* 0x000f240000000a00 */
[--C-:B----45:R-:W-:Y:S02]  /*0e70*/  SHF.R.U32.HI R5, RZ, 0x4, R7.reuse ;  /* 0x00000004ff057819 */ /* 0x130fe40000011607 */
[----:B--23--:R-:W-:-:S05]  /*0e80*/  SHF.R.U64 R3, R6, 0x4, R7 ;  /* 0x0000000406037819 */ /* 0x00cfca0000001207 */
[----:B------:R2:W-:Y:S01]  /*0e90*/  STS [UR16+0xc], R3 ;  /* 0x00000c03ff007988 */ /* 0x0005e20008000810 */
[----:B-1----:R-:W-:-:S05]  /*0ea0*/  LOP3.LUT R2, R2, 0xf, R5, 0xb8, !PT ;  /* 0x0000000f02027812 */ /* 0x002fca00078eb805 */
[----:B------:R2:W-:Y:S02]  /*0eb0*/  STS [UR16+0x1c], R2 ;  /* 0x00001c02ff007988 */ /* 0x0005e40008000810 */
.L_x_39:
[----:B------:R-:W-:Y:S05]  /*0ec0*/  @P2 BRA `(.L_x_41) ;  /* 0x00000000001c2947 */ /* 0x000fea0003800000 */
[----:B--2---:R-:W2:Y:S02]  /*0ed0*/  LDS R2, [UR16+0x34] ;  /* 0x00003410ff027984 */ /* 0x004ea40008000800 */
[----:B--2---:R-:W-:-:S05]  /*0ee0*/  LOP3.LUT R2, R2, 0x7, RZ, 0xb8, !PT ;  /* 0x0000000702027812 */ /* 0x004fca00078eb8ff */
[----:B------:R2:W-:Y:S02]  /*0ef0*/  STS [UR16+0x34], R2 ;  /* 0x00003402ff007988 */ /* 0x0005e40008000810 */
.L_x_40:
[----:B------:R-:W-:Y:S05]  /*0f00*/  @P2 BRA `(.L_x_42) ;  /* 0x00000000001c2947 */ /* 0x000fea0003800000 */
[----:B-12---:R-:W1:Y:S02]  /*0f10*/  LDS R2, [UR16+0x34] ;  /* 0x00003410ff027984 */ /* 0x006e640008000800 */
[----:B-1----:R-:W-:-:S05]  /*0f20*/  LOP3.LUT R2, R2, 0x38, RZ, 0xb8, !PT ;  /* 0x0000003802027812 */ /* 0x002fca00078eb8ff */
[----:B------:R1:W-:Y:S02]  /*0f30*/  STS [UR16+0x34], R2 ;  /* 0x00003402ff007988 */ /* 0x0003e40008000810 */
.L_x_41:
[----:B------:R-:W-:Y:S05]  /*0f40*/  @P2 BRA `(.L_x_43) ;  /* 0x00000000001c2947 */ /* 0x000fea0003800000 */
[----:B-12---:R-:W1:Y:S02]  /*0f50*/  LDS R2, [UR16+0x8] ;  /* 0x00000810ff027984 */ /* 0x006e640008000800 */
[----:B-1----:R-:W-:-:S05]  /*0f60*/  LOP3.LUT R2, R2, 0x780, RZ, 0xb8, !PT ;  /* 0x0000078002027812 */ /* 0x002fca00078eb8ff */
[----:B------:R1:W-:Y:S02]  /*0f70*/  STS [UR16+0x8], R2 ;  /* 0x00000802ff007988 */ /* 0x0003e40008000810 */
.L_x_42:
[----:B------:R-:W-:Y:S05]  /*0f80*/  @P2 BRA `(.L_x_44) ;  /* 0x0000000000282947 */ /* 0x000fea0003800000 */
[----:B-12---:R-:W1:Y:S02]  /*0f90*/  LDS R2, [UR16+0x8] ;  /* 0x00000810ff027984 */ /* 0x006e640008000800 */
[----:B-1----:R-:W-:-:S05]  /*0fa0*/  LOP3.LUT R2, R2, 0x1800, RZ, 0xb8, !PT ;  /* 0x0000180002027812 */ /* 0x002fca00078eb8ff */
[----:B------:R1:W-:Y:S02]  /*0fb0*/  STS [UR16+0x8], R2 ;  /* 0x00000802ff007988 */ /* 0x0003e40008000810 */
.L_x_43:
[----:B------:R-:W-:Y:S05]  /*0fc0*/  @P2 BREAK B4 ;  /* 0x0000000000042942 */ /* 0x000fea0003800000 */
[----:B------:R-:W-:Y:S05]  /*0fd0*/  @P2 BRA `(.L_x_45) ;  /* 0x0000000000242947 */ /* 0x000fea0003800000 */
[----:B-12---:R-:W1:Y:S01]  /*0fe0*/  LDS R2, [UR16+0x8] ;  /* 0x00000810ff027984 */ /* 0x006e620008000800 */
[----:B---3--:R-:W-:-:S05]  /*0ff0*/  IMAD.MOV.U32 R3, RZ, RZ, 0x6000 ;  /* 0x00006000ff037424 */ /* 0x008fca00078e00ff */
[----:B-1----:R-:W-:-:S04]  /*1000*/  LOP3.LUT R2, R2, 0x4000, R3, 0xd8, !PT ;  /* 0x0000400002027812 */ /* 0x002fc800078ed803 */
[----:B------:R-:W-:-:S05]  /*1010*/  LOP3.LUT R2, R2, 0x400000, RZ, 0xb8, !PT ;  /* 0x0040000002027812 */ /* 0x000fca00078eb8ff */
[----:B------:R1:W-:Y:S02]  /*1020*/  STS [UR16+0x8], R2 ;  /* 0x00000802ff007988 */ /* 0x0003e40008000810 */
.L_x_44:
[----:B------:R-:W-:Y:S05]  /*1030*/  BSYNC B4 ;  /* 0x0000000000047941 */ /* 0x000fea0003800000 */
.L_x_35:
[----:B-12---:R-:W1:Y:S02]  /*1040*/  @!P2 LDS R2, [UR16+0x8] ;  /* 0x00000810ff02a984 */ /* 0x006e640008000800 */
[----:B-1----:R-:W-:-:S05]  /*1050*/  @!P2 LOP3.LUT R2, R2, 0x8000, RZ, 0xb8, !PT ;  /* 0x000080000202a812 */ /* 0x002fca00078eb8ff */
[----:B------:R1:W-:Y:S02]  /*1060*/  @!P2 STS [UR16+0x8], R2 ;  /* 0x00000802ff00a988 */ /* 0x0003e40008000810 */
.L_x_45:
[----:B------:R-:W-:Y:S05]  /*1070*/  BSYNC B3 ;  /* 0x0000000000037941 */ /* 0x000fea0003800000 */
.L_x_34:
[----:B------:R-:W-:Y:S05]  /*1080*/  WARPSYNC.ALL ;  /* 0x0000000000007948 */ /* 0x000fea0003800000 */
[----:B------:R-:W-:-:S04]  /*1090*/  UIADD3 UR5, UR5, 0x100, URZ ;  /* 0x0000010005057890 */ /* 0x000fc8000fffe03f */
[----:B------:R-:W-:-:S04]  /*10a0*/  UIADD3 UR28, UP0, UR5, UR28, URZ ;  /* 0x0000001c051c7290 */ /* 0x000fc8000ff1e03f */
[----:B------:R-:W-:Y:S01]  /*10b0*/  ULEA.HI.X.SX32 UR29, UR5, UR29, 0x1, UP0 ;  /* 0x0000001d051d7291 */ /* 0x000fe200080f0e3f */
[----:B------:R-:W-:Y:S11]  /*10c0*/  @P0 BRA `(.L_x_46) ;  /* 0x0000000000280947 */ /* 0x000ff60003800000 */
[----:B-12---:R-:W1:Y:S01]  /*10d0*/  S2R R2, SR_LANEID ;  /* 0x0000000000027919 */ /* 0x006e620000000000 */
[----:B------:R-:W-:Y:S05]  /*10e0*/  WARPSYNC.ALL ;  /* 0x0000000000007948 */ /* 0x000fea0003800000 */
[----:B-1----:R-:W-:-:S05]  /*10f0*/  IMAD.SHL.U32 R4, R2, 0x4, RZ ;  /* 0x0000000402047824 */ /* 0x002fca00078e00ff */
[----:B----45:R-:W1:Y:S01]  /*1100*/  LDS R5, [R4+UR16] ;  /* 0x0000001004057984 */ /* 0x030e620008000800 */
[----:B------:R-:W-:-:S05]  /*1110*/  IADD3 R2, P1, R4, UR28, RZ ;  /* 0x0000001c04027c10 */ /* 0x000fca000ff3e0ff */
[----:B---3--:R-:W-:-:S05]  /*1120*/  IMAD.X R3, RZ, RZ, UR29, P1 ;  /* 0x0000001dff037e24 */ /* 0x008fca00088e06ff */
[----:B-1----:R1:W2:Y:S01]  /*1130*/  ATOMG.E.EXCH.STRONG.GPU PT, RZ, [R2], R5 ;  /* 0x0000000502ff73a8 */ /* 0x0022a200041ee100 */
[----:B------:R-:W-:-:S04]  /*1140*/  DEPBAR {5,4,3,2,1,0} ;  /* 0x0000003f0000791a */ /* 0x000fc80000000000 */
[----:B------:R1:W-:Y:S01]  /*1150*/  UTMACCTL.IV [UR28] ;  /* 0x000000001c0079b9 */ /* 0x0003e20008000000 */
[----:B------:R-:W-:Y:S01]  /*1160*/  NOP ;  /* 0x0000000000007918 */ /* 0x000fe20000000000 */
.L_x_46:
[----:B------:R-:W-:Y:S05]  /*1170*/  @P0 BRA `(.L_x_47) ;  /* 0x00000000000c0947 */ /* 0x000fea0003800000 */
[----:B------:R0:W-:Y:S01]  /*1180*/  UTMACMDFLUSH ;  /* 0x00000000000079b7 */ /* 0x0001e20000000000 */
[----:B------:R-:W-:Y:S05]  /*1190*/  @P0 BRA `(.L_x_47) ;  /* 0x0000000000040947 */ /* 0x000fea0003800000 */
[----:B------:R-:W-:-:S04]  /*11a0*/  DEPBAR.LE SB0, 0x0 ;  /* 0x000080000000791a */ /* 0x000fc80000000000 */
.L_x_47:
[----:B------:R-:W-:Y:S05]  /*11b0*/  WARPSYNC.ALL ;  /* 0x0000000000007948 */ /* 0x000fea0003800000 */
[----:B--2---:R-:W-:Y:S01]  /*11c0*/  BAR.SYNC.DEFER_BLOCKING 0x0 ;  /* 0x0000000000007b1d */ /* 0x004fe20000010000 */
[----:B------:R-:W-:Y:S01]  /*11d0*/  ISETP.GE.AND P0, PT, R9, 0x1, PT ;  /* 0x000000010900780c */ /* 0x000fe20003f06270 */
[----:B------:R-:W-:Y:S01]  /*11e0*/  USHF.L.U32 UR15, UR30, 0x6, URZ ;  /* 0x000000061e0f7899 */ /* 0x000fe2000800063f */
[----:B------:R-:W-:Y:S02]  /*11f0*/  CS2R R24, SRZ ;  /* 0x0000000000187805 */ /* 0x000fe4000001ff00 */
[----:B------:R-:W-:-:S02]  /*1200*/  CS2R R26, SRZ ;  /* 0x00000000001a7805 */ /* 0x000fc4000001ff00 */
[----:B------:R-:W-:Y:S01]  /*1210*/  CS2R R28, SRZ ;  /* 0x00000000001c7805 */ /* 0x000fe2000001ff00 */
[----:B------:R-:W-:Y:S01]  /*1220*/  VOTEU.ALL UP0, P2 ;  /* 0x00000000003f7886 */ /* 0x000fe20001000000 */
[----:B------:R-:W-:Y:S01]  /*1230*/  UMOV UR6, 0x1 ;  /* 0x0000000100067882 */ /* 0x000fe20000000000 */
[----:B------:R-:W-:Y:S01]  /*1240*/  VOTEU.ALL UP1, P2 ;  /* 0x00000000003f7886 */ /* 0x000fe20001020000 */
[----:B------:R-:W-:Y:S01]  /*1250*/  VOTEU.ALL UP2, P2 ;  /* 0x00000000003f7886 */ /* 0x000fe20001040000 */
[----:B------:R-:W-:Y:S01]  /*1260*/  CS2R R30, SRZ ;  /* 0x00000000001e7805 */ /* 0x000fe2000001ff00 */
[----:B------:R-:W-:-:S04]  /*1270*/  @!UP0 UIADD3 UR8, -UR6, 0x100000, URZ ;  /* 0x0010000006088890 */ /* 0x000fc8000fffe13f */
[----:B------:R-:W-:Y:S02]  /*1280*/  @!UP0 USHF.L.U32 UR9, UR8, 0xb, URZ ;  /* 0x0000000b08098899 */ /* 0x000fe4000800063f */
[----:B------:R-:W-:Y:S01]  /*1290*/  @!UP0 USHF.L.U32 UR8, UR8, 0x1, URZ ;  /* 0x0000000108088899 */ /* 0x000fe2000800063f */
        /* <DEDUP_REMOVED lines=9> */
[----:B------:R-:W-:Y:S01]  /*1330*/  VOTEU.ALL UP0, P2 ;  /* 0x00000000003f7886 */ /* 0x000fe20001000000 */
[----:B------:R-:W-:Y:S01]  /*1340*/  CS2R R38, SRZ ;  /* 0x0000000000267805 */ /* 0x000fe2000001ff00 */
[----:B------:R-:W2:Y:S03]  /*1350*/  FENCE.VIEW.ASYNC.S ;  /* 0x00000000000073c6 */ /* 0x000ea60000000000 */
[----:B--2---:R-:W2:Y:S02]  /*1360*/  @!UP0 SYNCS.EXCH.64 URZ, [UR16+0x6000], UR8 ;  /* 0x00600008103f85b2 */ /* 0x004ea40008000100 */
[----:B--2---:R-:W-:Y:S06]  /*1370*/  BAR.SYNC.DEFER_BLOCKING 0x0 ;  /* 0x0000000000007b1d */ /* 0x004fec0000010000 */
[----:B------:R2:W4:Y:S02]  /*1380*/  @!UP1 SYNCS.EXCH.64 URZ, [UR16+0x6008], UR10 ;  /* 0x0060080a103f95b2 */ /* 0x0005240008000100 */
[----:B----4-:R-:W-:Y:S01]  /*1390*/  BAR.SYNC.DEFER_BLOCKING 0x0 ;  /* 0x0000000000007b1d */ /* 0x010fe20000010000 */
[----:B--2---:R-:W-:-:S05]  /*13a0*/  USHF.L.U32 UR11, UR31, 0x6, URZ ;  /* 0x000000061f0b7899 */ /* 0x004fca000800063f */
[----:B------:R2:W4:Y:S01]  /*13b0*/  @!UP2 SYNCS.EXCH.64 URZ, [UR16+0x6010], UR6 ;  /* 0x00601006103fa5b2 */ /* 0x0005220008000100 */
[----:B------:R-:W-:Y:S06]  /*13c0*/  @!P0 BRA `(.L_x_48) ;  /* 0x0000000400288947 */ /* 0x000fec0003800000 */
[----:B------:R-:W2:Y:S01]  /*13d0*/  LDC R4, c[0x0][0x230] ;  /* 0x00008c00ff047b82 */ /* 0x000ea20000000800 */
[----:B-1----:R-:W-:Y:S02]  /*13e0*/  SHF.R.U32.HI R2, RZ, 0x5, R0 ;  /* 0x00000005ff027819 */ /* 0x002fe40000011600 */
[----:B------:R-:W-:Y:S02]  /*13f0*/  CS2R R24, SRZ ;  /* 0x0000000000187805 */ /* 0x000fe4000001ff00 */
[----:B------:R-:W-:Y:S02]  /*1400*/  CS2R R26, SRZ ;  /* 0x00000000001a7805 */ /* 0x000fe4000001ff00 */
[----:B------:R-:W-:Y:S02]  /*1410*/  CS2R R28, SRZ ;  /* 0x00000000001c7805 */ /* 0x000fe4000001ff00 */
[----:B------:R-:W-:Y:S02]  /*1420*/  R2UR UR32, R2 ;  /* 0x00000000022072ca */ /* 0x000fe400000e0000 */
[----:B------:R-:W-:-:S02]  /*1430*/  CS2R R30, SRZ ;  /* 0x00000000001e7805 */ /* 0x000fc4000001ff00 */
[----:B------:R-:W-:Y:S02]  /*1440*/  CS2R R32, SRZ ;  /* 0x0000000000207805 */ /* 0x000fe4000001ff00 */
[----:B------:R-:W-:Y:S02]  /*1450*/  CS2R R34, SRZ ;  /* 0x0000000000227805 */ /* 0x000fe4000001ff00 */
[----:B------:R-:W-:Y:S02]  /*1460*/  CS2R R36, SRZ ;  /* 0x0000000000247805 */ /* 0x000fe4000001ff00 */
[----:B------:R-:W-:Y:S01]  /*1470*/  CS2R R38, SRZ ;  /* 0x0000000000267805 */ /* 0x000fe2000001ff00 */
[----:B------:R-:W-:Y:S01]  /*1480*/  UMOV UR5, URZ ;  /* 0x0000003f00057c82 */ /* 0x000fe20008000000 */
[----:B------:R-:W-:-:S05]  /*1490*/  UMOV UR10, URZ ;  /* 0x0000003f000a7c82 */ /* 0x000fca0008000000 */
.L_x_50:
[----:B----4-:R-:W-:Y:S01]  /*14a0*/  BAR.SYNC.DEFER_BLOCKING 0x0 ;  /* 0x0000000000007b1d */ /* 0x010fe20000010000 */
[----:B------:R-:W-:Y:S01]  /*14b0*/  ULEA UR33, UR5, UR16, 0x3 ;  /* 0x0000001005217291 */ /* 0x000fe2000f8e183f */
[----:B---3--:R-:W-:Y:S01]  /*14c0*/  @!P2 IMAD.MOV.U32 R3, RZ, RZ, 0x2000 ;  /* 0x00002000ff03a424 */ /* 0x008fe200078e00ff */
[----:B------:R-:W-:Y:S01]  /*14d0*/  ELECT P1, URZ, PT ;  /* 0x00000000003f782f */ /* 0x000fe20003820000 */
[----:B------:R-:W-:Y:S01]  /*14e0*/  IMAD.U32 R2, RZ, RZ, UR4 ;  /* 0x00000004ff027e24 */ /* 0x000fe2000f8e00ff */
[----:B------:R-:W-:Y:S02]  /*14f0*/  ULEA UR8, UR5, UR16, 0xc ;  /* 0x0000001005087291 */ /* 0x000fe4000f8e603f */
[----:B------:R-:W-:Y:S02]  /*1500*/  ISETP.LT.U32.AND P1, PT, R8, 0x20, P1 ;  /* 0x000000200800780c */ /* 0x000fe40000f21070 */
[----:B------:R-:W-:Y:S02]  /*1510*/  ELECT P0, URZ, PT ;  /* 0x00000000003f782f */ /* 0x000fe40003800000 */
[----:B------:R-:W-:Y:S01]  /*1520*/  SHF.L.U32 R2, R2, 0x1f, RZ ;  /* 0x0000001f02027819 */ /* 0x000fe200000006ff */
[----:B------:R-:W-:Y:S01]  /*1530*/  UIADD3 UR12, UR8, 0x3000, URZ ;  /* 0x00003000080c7890 */ /* 0x000fe2000fffe03f */
[----:B------:R-:W-:Y:S01]  /*1540*/  ISETP.LT.U32.AND P0, PT, R8, 0x20, P0 ;  /* 0x000000200800780c */ /* 0x000fe20000701070 */
[----:B------:R-:W-:Y:S01]  /*1550*/  UMOV UR14, UR10 ;  /* 0x0000000a000e7c82 */ /* 0x000fe20008000000 */
[----:B------:R-:W-:-:S02]  /*1560*/  USHF.L.U32 UR17, UR32, 0x5, URZ ;  /* 0x0000000520117899 */ /* 0x000fc4000800063f */
[----:B------:R-:W-:Y:S02]  /*1570*/  USHF.R.U32.HI UR20, URZ, 0x4, UR8 ;  /* 0x000000043f147899 */ /* 0x000fe40008011608 */
[----:B------:R-:W-:Y:S01]  /*1580*/  ULOP3.LUT UR17, UR17, 0x80, URZ, 0xc0, !UPT ;  /* 0x0000008011117892 */ /* 0x000fe2000f8ec03f */
[----:B------:R-:W-:Y:S01]  /*1590*/  VOTEU.ANY UP0, P1 ;  /* 0x00000000003f7886 */ /* 0x000fe20000800100 */
[----:B------:R-:W-:Y:S02]  /*15a0*/  VOTEU.ANY UP2, P1 ;  /* 0x00000000003f7886 */ /* 0x000fe40000840100 */
[----:B------:R-:W-:Y:S01]  /*15b0*/  ULEA.HI UR17, UR12, UR17, URZ, 0x1c ;  /* 0x000000110c117291 */ /* 0x000fe2000f8fe03f */
[----:B------:R1:W-:Y:S01]  /*15c0*/  @!P2 SYNCS.ARRIVE.TRANS64 RZ, [UR33+0x6000], R3 ;  /* 0x00600003ffffa9a7 */ /* 0x0003e20008000021 */
[----:B------:R3:W-:Y:S06]  /*15d0*/  MEMBAR.ALL.CTA ;  /* 0x0000000000007992 */ /* 0x0007ec0000008000 */
[----:B---3--:R-:W3:Y:S01]  /*15e0*/  FENCE.VIEW.ASYNC.S ;  /* 0x00000000000073c6 */ /* 0x008ee20000000000 */
[----:B------:R-:W-:Y:S01]  /*15f0*/  @UP0 UIADD3 UR9, UR33, 0x6000, URZ ;  /* 0x0000600021090890 */ /* 0x000fe2000fffe03f */
[----:B--2---:R-:W-:Y:S01]  /*1600*/  @UP0 UMOV UR6, UR24 ;  /* 0x0000001800060c82 */ /* 0x004fe20008000000 */
[----:B------:R-:W-:Y:S01]  /*1610*/  @UP0 UMOV UR7, UR25 ;  /* 0x0000001900070c82 */ /* 0x000fe20008000000 */
[----:B---3--:R-:W-:Y:S01]  /*1620*/  VOTEU.ANY UP1, P0 ;  /* 0x00000000003f7886 */ /* 0x008fe20000020100 */
[----:B------:R-:W-:Y:S01]  /*1630*/  VOTEU.ANY UP3, P0 ;  /* 0x00000000003f7886 */ /* 0x000fe20000060100 */
[----:B------:R-:W-:-:S02]  /*1640*/  ULOP3.LUT UR17, UR17, 0x3fff, URZ, 0xc0, !UPT ;  /* 0x00003fff11117892 */ /* 0x000fc4000f8ec03f */
[----:B------:R-:W-:Y:S02]  /*1650*/  USGXT.U32 UR20, UR20, 0xe ;  /* 0x0000000e1414789a */ /* 0x000fe40008000000 */
[----:B------:R-:W-:Y:S01]  /*1660*/  @UP1 UIADD3 UR13, UR33, 0x6000, URZ ;  /* 0x00006000210d1890 */ /* 0x000fe2000fffe03f */
[----:B------:R-:W-:Y:S01]  /*1670*/  @UP1 UMOV UR18, UR26 ;  /* 0x0000001a00121c82 */ /* 0x000fe20008000000 */
[----:B------:R-:W-:Y:S01]  /*1680*/  @UP1 UMOV UR19, UR27 ;  /* 0x0000001b00131c82 */ /* 0x000fe20008000000 */
[----:B------:R-:W-:Y:S01]  /*1690*/  UMOV UR21, 0x80000020 ;  /* 0x8000002000157882 */ /* 0x000fe20000000000 */
[----:B------:R-:W-:Y:S01]  /*16a0*/  UMOV UR22, UR17 ;  /* 0x0000001100167c82 */ /* 0x000fe20008000000 */
[----:B------:R-:W-:Y:S01]  /*16b0*/  UMOV UR23, 0x80000020 ;  /* 0x8000002000177882 */ /* 0x000fe20000000000 */
[----:B------:R-:W-:Y:S06]  /*16c0*/  BAR.SYNC.DEFER_BLOCKING 0x0 ;  /* 0x0000000000007b1d */ /* 0x000fec0000010000 */
[----:B------:R1:W-:Y:S02]  /*16d0*/  @UP2 UTMALDG.2D [UR8], [UR6] ;  /* 0x00000008060025b4 */ /* 0x0003e40008008000 */
[----:B------:R-:W-:Y:S06]  /*16e0*/  BAR.SYNC.DEFER_BLOCKING 0x0 ;  /* 0x0000000000007b1d */ /* 0x000fec0000010000 */
[----:B------:R1:W-:Y:S02]  /*16f0*/  @UP3 UTMALDG.2D [UR12], [UR18] ;  /* 0x0000000c120035b4 */ /* 0x0003e40008008000 */
[----:B------:R-:W-:Y:S06]  /*1700*/  BAR.SYNC.DEFER_BLOCKING 0x0 ;  /* 0x0000000000007b1d */ /* 0x000fec0000010000 */
[----:B------:R-:W2:Y:S02]  /*1710*/  SYNCS.PHASECHK.TRANS64.TRYWAIT P0, [UR33+0x6000], R2 ;  /* 0x00600002ff0075a7 */ /* 0x000ea40008000161 */
[----:B-12---:R-:W-:Y:S05]  /*1720*/  @!P0 BRA `(.L_x_49) ;  /* 0x0000000400148947 */ /* 0x006fea0003800000 */
.L_x_51:
[----:B------:R-:W-:Y:S02]  /*1730*/  WARPGROUP.DEPBAR.LE gsb0, 0x0 ;  /* 0x00008000000079c5 */ /* 0x000fe40000010000 */
[----:B------:R-:W-:Y:S01]  /*1740*/  WARPGROUP.ARRIVE ;  /* 0x00000000000079c5 */ /* 0x000fe20000000000 */
[----:B------:R-:W-:Y:S01]  /*1750*/  UIADD3 UR10, UR10, 0x40, URZ ;  /* 0x000000400a0a7890 */ /* 0x000fe2000fffe03f */
[----:B------:R-:W-:Y:S01]  /*1760*/  UMOV UR6, UR20 ;  /* 0x0000001400067c82 */ /* 0x000fe20008000000 */
[----:B------:R-:W-:Y:S01]  /*1770*/  UMOV UR7, URZ ;  /* 0x0000003f00077c82 */ /* 0x000fe20008000000 */
[----:B------:R-:W-:Y:S02]  /*1780*/  UIADD3 UR5, UR5, 0x1, URZ ;  /* 0x0000000105057890 */ /* 0x000fe4000fffe03f */
[----:B------:R-:W-:Y:S01]  /*1790*/  QGMMA.64x32x32.F32.E4M3.E4M3 R24, gdesc[UR20], R24 ;  /* 0x00600000141879f3 */ /* 0x000fe20008700818 */
[----:B------:R-:W-:Y:S01]  /*17a0*/  UMOV UR22, 0xfffffffe ;  /* 0xfffffffe00167882 */ /* 0x000fe20000000000 */
[----:B------:R-:W-:Y:S01]  /*17b0*/  UMOV UR23, 0x7fffffdf ;  /* 0x7fffffdf00177882 */ /* 0x000fe20000000000 */
[----:B------:R-:W-:Y:S01]  /*17c0*/  ISETP.LE.AND P0, PT, R4, UR10, PT ;  /* 0x0000000a04007c0c */ /* 0x000fe2000bf03270 */
[----:B------:R-:W-:-:S02]  /*17d0*/  UIADD3.64 UR20, UR6, -UR22, URZ ;  /* 0x8000001606147297 */ /* 0x000fc4000fffe03f */
[----:B------:R-:W-:Y:S01]  /*17e0*/  UISETP.NE.U32.AND UP0, UPT, UR5, 0x3, UPT ;  /* 0x000000030500788c */ /* 0x000fe2000bf05070 */
[----:B------:R-:W-:Y:S01]  /*17f0*/  UMOV UR6, UR17 ;  /* 0x0000001100067c82 */ /* 0x000fe20008000000 */
[----:B------:R-:W-:Y:S02]  /*1800*/  UMOV UR7, URZ ;  /* 0x0000003f00077c82 */ /* 0x000fe40008000000 */
[----:B------:R-:W-:Y:S02]  /*1810*/  USEL UR5, UR5, URZ, UP0 ;  /* 0x0000003f05057287 */ /* 0x000fe40008000000 */
[----:B------:R-:W-:Y:S02]  /*1820*/  UIADD3.64 UR22, UR6, -UR22, URZ ;  /* 0x8000001606167297 */ /* 0x000fe4000fffe03f */
[----:B------:R-:W-:-:S04]  /*1830*/  USEL UR6, URZ, 0x1, UP0 ;  /* 0x000000013f067887 */ /* 0x000fc80008000000 */
[----:B------:R-:W-:-:S03]  /*1840*/  ULOP3.LUT UR4, UR4, UR6, URZ, 0x3c, !UPT ;  /* 0x0000000604047292 */ /* 0x000fc6000f8e3c3f */
[----:B------:R-:W-:Y:S01]  /*1850*/  QGMMA.64x32x32.F32.E4M3.E4M3 R24, gdesc[UR20], R24, gsb0 ;  /* 0x00600000141879f3 */ /* 0x000fe20008000818 */
[----:B------:R-:W-:Y:S08]  /*1860*/  @!P0 BRA `(.L_x_50) ;  /* 0xfffffffc000c8947 */ /* 0x000ff0000383ffff */
.L_x_48:
[----:B------:R-:W-:Y:S02]  /*1870*/  WARPGROUP.DEPBAR.LE gsb0, 0x0 ;  /* 0x00008000000079c5 */ /* 0x000fe40000010000 */
[----:B----4-:R-:W-:Y:S01]  /*1880*/  BAR.SYNC.DEFER_BLOCKING 0x0 ;  /* 0x0000000000007b1d */ /* 0x010fe20000010000 */
[C---:B-1----:R-:W-:Y:S01]  /*1890*/  IMAD.SHL.U32 R2, R0.reuse, 0x20, RZ ;  /* 0x0000002000027824 */ /* 0x042fe200078e00ff */
[----:B-----5:R-:W-:Y:S01]  /*18a0*/  SHF.R.U32.HI R5, RZ, 0x2, R0 ;  /* 0x00000002ff057819 */ /* 0x020fe20000011600 */
[C---:B------:R-:W-:Y:S01]  /*18b0*/  IMAD.SHL.U32 R4, R0.reuse, 0x2, RZ ;  /* 0x0000000200047824 */ /* 0x040fe200078e00ff */
[----:B------:R-:W-:Y:S01]  /*18c0*/  F2FP.SATFINITE.E4M3.F32.PACK_AB_MERGE_C R24, R25, R24, RZ ;  /* 0x000000181918723e */ /* 0x000fe200048070ff */
[----:B---3--:R-:W-:Y:S01]  /*18d0*/  IMAD.SHL.U32 R3, R0, 0x10, RZ ;  /* 0x0000001000037824 */ /* 0x008fe200078e00ff */
[----:B------:R-:W-:Y:S02]  /*18e0*/  LOP3.LUT R2, R2, 0xc00, RZ, 0xc0, !PT ;  /* 0x00000c0002027812 */ /* 0x000fe400078ec0ff */
[----:B------:R-:W-:-:S02]  /*18f0*/  ELECT P0, URZ, PT ;  /* 0x00000000003f782f */ /* 0x000fc40003800000 */
[----:B------:R-:W-:Y:S01]  /*1900*/  LOP3.LUT R4, R4, 0x36, RZ, 0xc0, !PT ;  /* 0x0000003604047812 */ /* 0x000fe200078ec0ff */
[----:B------:R-:W-:Y:S01]  /*1910*/  UMOV UR17, UR15 ;  /* 0x0000000f00117c82 */ /* 0x000fe20008000000 */
[----:B------:R-:W-:Y:S01]  /*1920*/  LOP3.LUT R2, R2, 0x1c0, R3, 0xf8, !PT ;  /* 0x000001c002027812 */ /* 0x000fe200078ef803 */
[----:B------:R-:W-:Y:S01]  /*1930*/  UMOV UR18, UR11 ;  /* 0x0000000b00127c82 */ /* 0x000fe20008000000 */
[----:B------:R-:W-:Y:S02]  /*1940*/  LOP3.LUT R5, R4, 0x20, R5, 0x78, !PT ;  /* 0x0000002004057812 */ /* 0x000fe400078e7805 */
[----:B------:R-:W-:Y:S02]  /*1950*/  F2FP.SATFINITE.E4M3.F32.PACK_AB_MERGE_C R26, R27, R26, RZ ;  /* 0x0000001a1b1a723e */ /* 0x000fe400048070ff */
[----:B------:R-:W-:Y:S02]  /*1960*/  LOP3.LUT R5, R2, R5, RZ, 0xfc, !PT ;  /* 0x0000000502057212 */ /* 0x000fe400078efcff */
[----:B------:R-:W-:-:S02]  /*1970*/  F2FP.SATFINITE.E4M3.F32.PACK_AB_MERGE_C R28, R29, R28, RZ ;  /* 0x0000001c1d1c723e */ /* 0x000fc400048070ff */
[----:B------:R-:W-:Y:S02]  /*1980*/  F2FP.SATFINITE.E4M3.F32.PACK_AB_MERGE_C R30, R31, R30, RZ ;  /* 0x0000001e1f1e723e */ /* 0x000fe400048070ff */
[----:B------:R-:W-:Y:S01]  /*1990*/  F2FP.SATFINITE.E4M3.F32.PACK_AB_MERGE_C R32, R33, R32, RZ ;  /* 0x000000202120723e */ /* 0x000fe200048070ff */
[----:B------:R-:W1:Y:S02]  /*19a0*/  @!P2 SYNCS.CCTL.IV [UR16+0x6000] ;  /* 0x00600000ff00a9b1 */ /* 0x000e640008000010 */
[----:B-1----:R-:W-:Y:S01]  /*19b0*/  BAR.SYNC.DEFER_BLOCKING 0x0 ;  /* 0x0000000000007b1d */ /* 0x002fe20000010000 */
[----:B------:R-:W-:Y:S02]  /*19c0*/  F2FP.SATFINITE.E4M3.F32.PACK_AB_MERGE_C R34, R35, R34, RZ ;  /* 0x000000222322723e */ /* 0x000fe400048070ff */
[----:B------:R-:W-:Y:S02]  /*19d0*/  F2FP.SATFINITE.E4M3.F32.PACK_AB_MERGE_C R36, R37, R36, RZ ;  /* 0x000000242524723e */ /* 0x000fe400048070ff */
[----:B------:R-:W-:-:S02]  /*19e0*/  F2FP.SATFINITE.E4M3.F32.PACK_AB_MERGE_C R38, R39, R38, RZ ;  /* 0x000000262726723e */ /* 0x000fc400048070ff */
[----:B------:R-:W-:Y:S02]  /*19f0*/  LOP3.LUT R3, R5, 0x10, RZ, 0x3c, !PT ;  /* 0x0000001005037812 */ /* 0x000fe400078e3cff */
[----:B------:R-:W-:-:S13]  /*1a00*/  ISETP.LT.U32.AND P0, PT, R8, 0x20, P0 ;  /* 0x000000200800780c */ /* 0x000fda0000701070 */
[----:B------:R-:W-:Y:S01]  /*1a10*/  VOTEU.ANY UP0, P0 ;  /* 0x00000000003f7886 */ /* 0x000fe20000000100 */
[----:B------:R-:W-:Y:S01]  /*1a20*/  VOTEU.ANY UP1, P0 ;  /* 0x00000000003f7886 */ /* 0x000fe20000020100 */
[----:B------:R-:W1:Y:S02]  /*1a30*/  @!P2 SYNCS.CCTL.IV [UR16+0x6008] ;  /* 0x00600800ff00a9b1 */ /* 0x000e640008000010 */
[----:B-1----:R-:W-:Y:S06]  /*1a40*/  BAR.SYNC.DEFER_BLOCKING 0x0 ;  /* 0x0000000000007b1d */ /* 0x002fec0000010000 */
[----:B--2---:R-:W-:Y:S01]  /*1a50*/  @UP0 UMOV UR6, UR28 ;  /* 0x0000001c00060c82 */ /* 0x004fe20008000000 */
[----:B------:R-:W-:Y:S01]  /*1a60*/  @UP0 UMOV UR7, UR29 ;  /* 0x0000001d00070c82 */ /* 0x000fe20008000000 */
[----:B------:R-:W1:Y:S02]  /*1a70*/  @!P2 SYNCS.CCTL.IV [UR16+0x6010] ;  /* 0x00601000ff00a9b1 */ /* 0x000e640008000010 */
[----:B-1----:R-:W-:Y:S04]  /*1a80*/  STS.U16 [R5+UR16], R24 ;  /* 0x0000001805007988 */ /* 0x002fe80008000410 */
[----:B------:R-:W-:Y:S04]  /*1a90*/  STS.U16 [R5+UR16+0x200], R26 ;  /* 0x0002001a05007988 */ /* 0x000fe80008000410 */
[----:B------:R-:W-:Y:S04]  /*1aa0*/  STS.U16 [R5+UR16+0x8], R28 ;  /* 0x0000081c05007988 */ /* 0x000fe80008000410 */
[----:B------:R-:W-:Y:S04]  /*1ab0*/  STS.U16 [R5+UR16+0x208], R30 ;  /* 0x0002081e05007988 */ /* 0x000fe80008000410 */
[----:B------:R-:W-:Y:S04]  /*1ac0*/  STS.U16 [R3+UR16], R32 ;  /* 0x0000002003007988 */ /* 0x000fe80008000410 */
[----:B------:R-:W-:Y:S04]  /*1ad0*/  STS.U16 [R3+UR16+0x200], R34 ;  /* 0x0002002203007988 */ /* 0x000fe80008000410 */
[----:B------:R-:W-:Y:S04]  /*1ae0*/  STS.U16 [R3+UR16+0x8], R36 ;  /* 0x0000082403007988 */ /* 0x000fe80008000410 */
[----:B------:R-:W-:Y:S01]  /*1af0*/  STS.U16 [R3+UR16+0x208], R38 ;  /* 0x0002082603007988 */ /* 0x000fe20008000410 */
[----:B------:R1:W-:Y:S06]  /*1b00*/  MEMBAR.ALL.CTA ;  /* 0x0000000000007992 */ /* 0x0003ec0000008000 */
[----:B-1----:R-:W1:Y:S02]  /*1b10*/  FENCE.VIEW.ASYNC.S ;  /* 0x00000000000073c6 */ /* 0x002e640000000000 */
[----:B-1----:R-:W-:Y:S06]  /*1b20*/  BAR.SYNC.DEFER_BLOCKING 0x0 ;  /* 0x0000000000007b1d */ /* 0x002fec0000010000 */
[----:B------:R1:W-:Y:S01]  /*1b30*/  @UP1 UTMASTG.2D [UR16], [UR6] ;  /* 0x00000010060013b5 */ /* 0x0003e20008008000 */
[----:B------:R0:W-:Y:S01]  /*1b40*/  UTMACMDFLUSH ;  /* 0x00000000000079b7 */ /* 0x0001e20000000000 */
[----:B------:R-:W-:-:S04]  /*1b50*/  DEPBAR.LE SB0, 0x0 ;  /* 0x000080000000791a */ /* 0x000fc80000000000 */
[----:B------:R-:W-:Y:S06]  /*1b60*/  BAR.SYNC.DEFER_BLOCKING 0x0 ;  /* 0x0000000000007b1d */ /* 0x000fec0000010000 */
[----:B-1----:R-:W-:Y:S05]  /*1b70*/  EXIT ;  /* 0x000000000000794d */ /* 0x002fea0003800000 */
.L_x_49:
[----:B------:R-:W1:Y:S02]  /*1b80*/  SYNCS.PHASECHK.TRANS64.TRYWAIT P0, [UR33+0x6000], R2 ;  /* 0x00600002ff0075a7 */ /* 0x000e640008000161 */
[----:B-1----:R-:W-:Y:S05]  /*1b90*/  @!P0 BRA `(.L_x_49) ;  /* 0xfffffffc00f88947 */ /* 0x002fea000383ffff */
[----:B------:R-:W-:Y:S05]  /*1ba0*/  BRA `(.L_x_51) ;  /* 0xfffffff800e07947 */ /* 0x000fea000383ffff */
.L_x_52:
[----:B------:R-:W-:-:S00]  /*1bb0*/  BRA `(.L_x_52) ;  /* 0xfffffffc00fc7947 */ /* 0x000fc0000383ffff */
[----:B------:R-:W-:-:S00]  /*1bc0*/  NOP ;  /* 0x0000000000007918 */ /* 0x000fc00000000000 */
        /* <DEDUP_REMOVED lines=11> */
.L_x_53:


//--------------------- .nv.shared.gluon_wgmma    --------------------------
	.section	.nv.shared.gluon_wgmma,"aw",@nobits
	.sectionflags	@""
	.align	16
	.zero		1024


//--------------------- .nv.shared.reserved.0     --------------------------
	.section	.nv.shared.reserved.0,"aw",@nobits
	.weak		__nv_reservedSMEM_offset_0_alias
	.size		__nv_reservedSMEM_offset_0_alias, 0, 0
	.other		__nv_reservedSMEM_offset_0_alias,@"STO_CUDA_RESERVED_SHARED STV_DEFAULT"
__nv_reservedSMEM_offset_0_alias:
	.zero		0


//--------------------- .nv.constant0.gluon_wgmma --------------------------
	.section	.nv.constant0.gluon_wgmma,"a",@progbits
	.sectionflags	@""
	.align	4
.nv.constant0.gluon_wgmma:
	.zero		608


//--------------------- SYMBOLS --------------------------

	.type		.nv.reservedSmem.offset0,@object
	.size		.nv.reservedSmem.offset0,0x4
